// auto-generated by cutlass_sweep.sparse_gemm — config: {"arch": "sm_90", "cluster_m": 2, "cluster_n": 1, "dtype": "e4m3", "tile_k": 128, "tile_m": 128, "tile_n": 128}
#include "cutlass/cutlass.h"
#include "cutlass/gemm/collective/collective_builder.hpp"
#include "cutlass/gemm/device/gemm_universal_adapter.h"
#include "cutlass/gemm/kernel/gemm_universal.hpp"
#include "cutlass/epilogue/collective/collective_builder.hpp"

using Elem = cutlass::float_e4m3_t;
using Acc  = float;
using TileShape    = cute::Shape<cute::_128, cute::_128, cute::_128>;
using ClusterShape = cute::Shape<cute::_2, cute::_1, cute::_1>;

using CollectiveEpilogue = typename cutlass::epilogue::collective::CollectiveBuilder<
    cutlass::arch::Sm90, cutlass::arch::OpClassSparseTensorOp,
    TileShape, ClusterShape,
    cutlass::epilogue::collective::EpilogueTileAuto,
    Acc, Acc,
    Acc, cutlass::layout::ColumnMajor, 128 / cutlass::sizeof_bits<Acc>::value,
    Acc, cutlass::layout::ColumnMajor, 128 / cutlass::sizeof_bits<Acc>::value,
    cutlass::epilogue::collective::EpilogueScheduleAuto
  >::CollectiveOp;

using CollectiveMainloop = typename cutlass::gemm::collective::CollectiveBuilder<
    cutlass::arch::Sm90, cutlass::arch::OpClassSparseTensorOp,
    Elem, cutlass::layout::RowMajor, 128 / cutlass::sizeof_bits<Elem>::value,
    Elem, cutlass::layout::ColumnMajor, 128 / cutlass::sizeof_bits<Elem>::value,
    Acc,
    TileShape, ClusterShape,
    cutlass::gemm::collective::StageCountAutoCarveout<static_cast<int>(sizeof(typename CollectiveEpilogue::SharedStorage))>,
    cutlass::gemm::collective::KernelScheduleAuto
  >::CollectiveOp;

using GemmKernel = cutlass::gemm::kernel::GemmUniversal<
    cute::Shape<int,int,int,int>,
    CollectiveMainloop,
    CollectiveEpilogue
>;
using Gemm = cutlass::gemm::device::GemmUniversalAdapter<GemmKernel>;

auto* _anchor = &cutlass::device_kernel<GemmKernel>;


// ===== COMPILED SASS (sm_90a) =====

	.target	sm_90a

	.elftype	@"ET_EXEC"


//--------------------- .note.nv.tkinfo           --------------------------
	.section	.note.nv.tkinfo,"",@"SHT_NOTE"
	.sectionflags	@"SHF_NOTE_NV_TKINFO"
	.tkinfo
        /*0018*/ 	.word	0x00000002
        /*0030*/ 	.string	""
        /*0030*/ 	.string	"ptxas"
        /*0030*/ 	.string	"Cuda compilation tools, release 13.0, V13.0.88"
        /*0030*/ 	.string	"Build cuda_13.0.r13.0/compiler.36424714_0"
        /*0030*/ 	.string	"-arch sm_90a -m 64 "



//--------------------- .note.nv.cuinfo           --------------------------
	.section	.note.nv.cuinfo,"",@"SHT_NOTE"
	.sectionflags	@"SHF_NOTE_NV_CUINFO"
        /*0018*/ 	.short	0x0002
        /*001a*/ 	.short	0x005a
        /*001c*/ 	.short	0x0082
	.zero		2


//--------------------- .nv.info                  --------------------------
	.section	.nv.info,"",@"SHT_CUDA_INFO"
	.align	4


	//----- nvinfo : EIATTR_REGCOUNT
	.align		4
        /*0000*/ 	.byte	0x04, 0x2f
        /*0002*/ 	.short	(.L_12 - .L_11)
	.align		4
.L_11:
        /*0004*/ 	.word	index@(_ZN7cutlass13device_kernelINS_4gemm6kernel13GemmUniversalIN4cute5tupleIJiiiiEEENS1_10collective13CollectiveMmaINS1_43MainloopSm90TmaGmmaWarpSpecializedSparseFP8ILi8ENS5_IJNS4_1CILi2EEENSA_ILi1EEESC_EEENS1_35KernelTmaWarpSpecializedCooperativeEEENS5_IJNSA_ILi128EEESG_SG_EEENS_12float_e4m3_tENS5_IJNS4_6LayoutINS5_IJiNS5_IJSB_iEEEiEEENS5_IJlNS5_IJSC_SB_EEElEEEEENSJ_INS5_IJNS5_IJNSA_ILi64EEEiEEENS5_IJSG_iEEEiEEENS5_IJNS5_IJSG_NSA_ILi8192EEEEEENS5_IJSC_lEEElEEEEEEEESI_NS5_IJlSC_lEEENS4_8TiledMMAINS4_8MMA_AtomIJNS4_4SM904GMMA6SPARSE32GMMA_64x128x64_F32E4M3E4M3_SS_TNILNS13_7ScaleInE1ELS16_1ELNS13_9SparseSelE0EEEEEENSJ_ISD_NS5_IJSC_NSA_ILi0EEES1A_EEEEENS5_IJNS4_10UnderscoreES1D_S1D_EEEEENS4_13SM90_TMA_LOADENS4_14ComposedLayoutINS4_7SwizzleILi2ELi4ELi3EEENS4_25smem_sparse_ptr_flag_bitsILi2ELi8EEENSJ_INS5_IJNS5_IJSC_NSA_ILi8EEEEEENS5_IJSB_SP_EEEEEENS5_IJNS5_IJS1A_SG_EEESM_EEEEEEEvNS4_8identityENS4_23SM90_TMA_LOAD_MULTICASTENS1H_INS1I_ILi3ELi4ELi3EEENS4_18smem_ptr_flag_bitsILi8EEENSJ_INS5_IJS1M_SG_EEENS5_IJSG_SC_EEEEEEEvS1U_EENS_8epilogue10collective6detail29Sm90TmaWarpSpecializedAdapterINS25_15DefaultEpilogueIfNS5_IJSC_llEEES29_NS24_6thread17LinearCombinationIfLi1EffLNS2A_9ScaleType4KindE0ELNS_15FloatRoundStyleE2EfEENS1_15EpilogueDefaultEEEEEvvEEEEvNT_6ParamsE)
        /*0008*/ 	.word	0x000000a8


	//----- nvinfo : EIATTR_FRAME_SIZE
	.align		4
.L_12:
        /*000c*/ 	.byte	0x04, 0x11
        /*000e*/ 	.short	(.L_14 - .L_13)
	.align		4
.L_13:
        /*0010*/ 	.word	index@(_ZN7cutlass13device_kernelINS_4gemm6kernel13GemmUniversalIN4cute5tupleIJiiiiEEENS1_10collective13CollectiveMmaINS1_43MainloopSm90TmaGmmaWarpSpecializedSparseFP8ILi8ENS5_IJNS4_1CILi2EEENSA_ILi1EEESC_EEENS1_35KernelTmaWarpSpecializedCooperativeEEENS5_IJNSA_ILi128EEESG_SG_EEENS_12float_e4m3_tENS5_IJNS4_6LayoutINS5_IJiNS5_IJSB_iEEEiEEENS5_IJlNS5_IJSC_SB_EEElEEEEENSJ_INS5_IJNS5_IJNSA_ILi64EEEiEEENS5_IJSG_iEEEiEEENS5_IJNS5_IJSG_NSA_ILi8192EEEEEENS5_IJSC_lEEElEEEEEEEESI_NS5_IJlSC_lEEENS4_8TiledMMAINS4_8MMA_AtomIJNS4_4SM904GMMA6SPARSE32GMMA_64x128x64_F32E4M3E4M3_SS_TNILNS13_7ScaleInE1ELS16_1ELNS13_9SparseSelE0EEEEEENSJ_ISD_NS5_IJSC_NSA_ILi0EEES1A_EEEEENS5_IJNS4_10UnderscoreES1D_S1D_EEEEENS4_13SM90_TMA_LOADENS4_14ComposedLayoutINS4_7SwizzleILi2ELi4ELi3EEENS4_25smem_sparse_ptr_flag_bitsILi2ELi8EEENSJ_INS5_IJNS5_IJSC_NSA_ILi8EEEEEENS5_IJSB_SP_EEEEEENS5_IJNS5_IJS1A_SG_EEESM_EEEEEEEvNS4_8identityENS4_23SM90_TMA_LOAD_MULTICASTENS1H_INS1I_ILi3ELi4ELi3EEENS4_18smem_ptr_flag_bitsILi8EEENSJ_INS5_IJS1M_SG_EEENS5_IJSG_SC_EEEEEEEvS1U_EENS_8epilogue10collective6detail29Sm90TmaWarpSpecializedAdapterINS25_15DefaultEpilogueIfNS5_IJSC_llEEES29_NS24_6thread17LinearCombinationIfLi1EffLNS2A_9ScaleType4KindE0ELNS_15FloatRoundStyleE2EfEENS1_15EpilogueDefaultEEEEEvvEEEEvNT_6ParamsE)
        /*0014*/ 	.word	0x00000000


	//----- nvinfo : EIATTR_MIN_STACK_SIZE
	.align		4
.L_14:
        /*0018*/ 	.byte	0x04, 0x12
        /*001a*/ 	.short	(.L_16 - .L_15)
	.align		4
.L_15:
        /*001c*/ 	.word	index@(_ZN7cutlass13device_kernelINS_4gemm6kernel13GemmUniversalIN4cute5tupleIJiiiiEEENS1_10collective13CollectiveMmaINS1_43MainloopSm90TmaGmmaWarpSpecializedSparseFP8ILi8ENS5_IJNS4_1CILi2EEENSA_ILi1EEESC_EEENS1_35KernelTmaWarpSpecializedCooperativeEEENS5_IJNSA_ILi128EEESG_SG_EEENS_12float_e4m3_tENS5_IJNS4_6LayoutINS5_IJiNS5_IJSB_iEEEiEEENS5_IJlNS5_IJSC_SB_EEElEEEEENSJ_INS5_IJNS5_IJNSA_ILi64EEEiEEENS5_IJSG_iEEEiEEENS5_IJNS5_IJSG_NSA_ILi8192EEEEEENS5_IJSC_lEEElEEEEEEEESI_NS5_IJlSC_lEEENS4_8TiledMMAINS4_8MMA_AtomIJNS4_4SM904GMMA6SPARSE32GMMA_64x128x64_F32E4M3E4M3_SS_TNILNS13_7ScaleInE1ELS16_1ELNS13_9SparseSelE0EEEEEENSJ_ISD_NS5_IJSC_NSA_ILi0EEES1A_EEEEENS5_IJNS4_10UnderscoreES1D_S1D_EEEEENS4_13SM90_TMA_LOADENS4_14ComposedLayoutINS4_7SwizzleILi2ELi4ELi3EEENS4_25smem_sparse_ptr_flag_bitsILi2ELi8EEENSJ_INS5_IJNS5_IJSC_NSA_ILi8EEEEEENS5_IJSB_SP_EEEEEENS5_IJNS5_IJS1A_SG_EEESM_EEEEEEEvNS4_8identityENS4_23SM90_TMA_LOAD_MULTICASTENS1H_INS1I_ILi3ELi4ELi3EEENS4_18smem_ptr_flag_bitsILi8EEENSJ_INS5_IJS1M_SG_EEENS5_IJSG_SC_EEEEEEEvS1U_EENS_8epilogue10collective6detail29Sm90TmaWarpSpecializedAdapterINS25_15DefaultEpilogueIfNS5_IJSC_llEEES29_NS24_6thread17LinearCombinationIfLi1EffLNS2A_9ScaleType4KindE0ELNS_15FloatRoundStyleE2EfEENS1_15EpilogueDefaultEEEEEvvEEEEvNT_6ParamsE)
        /*0020*/ 	.word	0x00000000
.L_16:


//--------------------- .nv.compat                --------------------------
	.section	.nv.compat,"",@"SHT_CUDA_COMPAT_INFO"
	.align	4
        /*0000*/ 	.byte	0x02, 0x09, 0x01, 0x00, 0x02, 0x02, 0x04, 0x00, 0x02, 0x05, 0x05, 0x00, 0x03, 0x07, 0x01, 0x01
        /*0010*/ 	.byte	0x02, 0x03, 0x01, 0x00, 0x02, 0x06, 0x01, 0x00, 0x04, 0x0b, 0x08, 0x00, 0x00, 0x00, 0x00, 0x00
        /*0020*/ 	.byte	0x00, 0x00, 0x00, 0x00


//--------------------- .nv.info._ZN7cutlass13device_kernelINS_4gemm6kernel13GemmUniversalIN4cute5tupleIJiiiiEEENS1_10collective13CollectiveMmaINS1_43MainloopSm90TmaGmmaWarpSpecializedSparseFP8ILi8ENS5_IJNS4_1CILi2EEENSA_ILi1EEESC_EEENS1_35KernelTmaWarpSpecializedCooperativeEEENS5_IJNSA_ILi128EEESG_SG_EEENS_12float_e4m3_tENS5_IJNS4_6LayoutINS5_IJiNS5_IJSB_iEEEiEEENS5_IJlNS5_IJSC_SB_EEElEEEEENSJ_INS5_IJNS5_IJNSA_ILi64EEEiEEENS5_IJSG_iEEEiEEENS5_IJNS5_IJSG_NSA_ILi8192EEEEEENS5_IJSC_lEEElEEEEEEEESI_NS5_IJlSC_lEEENS4_8TiledMMAINS4_8MMA_AtomIJNS4_4SM904GMMA6SPARSE32GMMA_64x128x64_F32E4M3E4M3_SS_TNILNS13_7ScaleInE1ELS16_1ELNS13_9SparseSelE0EEEEEENSJ_ISD_NS5_IJSC_NSA_ILi0EEES1A_EEEEENS5_IJNS4_10UnderscoreES1D_S1D_EEEEENS4_13SM90_TMA_LOADENS4_14ComposedLayoutINS4_7SwizzleILi2ELi4ELi3EEENS4_25smem_sparse_ptr_flag_bitsILi2ELi8EEENSJ_INS5_IJNS5_IJSC_NSA_ILi8EEEEEENS5_IJSB_SP_EEEEEENS5_IJNS5_IJS1A_SG_EEESM_EEEEEEEvNS4_8identityENS4_23SM90_TMA_LOAD_MULTICASTENS1H_INS1I_ILi3ELi4ELi3EEENS4_18smem_ptr_flag_bitsILi8EEENSJ_INS5_IJS1M_SG_EEENS5_IJSG_SC_EEEEEEEvS1U_EENS_8epilogue10collective6detail29Sm90TmaWarpSpecializedAdapterINS25_15DefaultEpilogueIfNS5_IJSC_llEEES29_NS24_6thread17LinearCombinationIfLi1EffLNS2A_9ScaleType4KindE0ELNS_15FloatRoundStyleE2EfEENS1_15EpilogueDefaultEEEEEvvEEEEvNT_6ParamsE --------------------------
	.section	.nv.info._ZN7cutlass13device_kernelINS_4gemm6kernel13GemmUniversalIN4cute5tupleIJiiiiEEENS1_10collective13CollectiveMmaINS1_43MainloopSm90TmaGmmaWarpSpecializedSparseFP8ILi8ENS5_IJNS4_1CILi2EEENSA_ILi1EEESC_EEENS1_35KernelTmaWarpSpecializedCooperativeEEENS5_IJNSA_ILi128EEESG_SG_EEENS_12float_e4m3_tENS5_IJNS4_6LayoutINS5_IJiNS5_IJSB_iEEEiEEENS5_IJlNS5_IJSC_SB_EEElEEEEENSJ_INS5_IJNS5_IJNSA_ILi64EEEiEEENS5_IJSG_iEEEiEEENS5_IJNS5_IJSG_NSA_ILi8192EEEEEENS5_IJSC_lEEElEEEEEEEESI_NS5_IJlSC_lEEENS4_8TiledMMAINS4_8MMA_AtomIJNS4_4SM904GMMA6SPARSE32GMMA_64x128x64_F32E4M3E4M3_SS_TNILNS13_7ScaleInE1ELS16_1ELNS13_9SparseSelE0EEEEEENSJ_ISD_NS5_IJSC_NSA_ILi0EEES1A_EEEEENS5_IJNS4_10UnderscoreES1D_S1D_EEEEENS4_13SM90_TMA_LOADENS4_14ComposedLayoutINS4_7SwizzleILi2ELi4ELi3EEENS4_25smem_sparse_ptr_flag_bitsILi2ELi8EEENSJ_INS5_IJNS5_IJSC_NSA_ILi8EEEEEENS5_IJSB_SP_EEEEEENS5_IJNS5_IJS1A_SG_EEESM_EEEEEEEvNS4_8identityENS4_23SM90_TMA_LOAD_MULTICASTENS1H_INS1I_ILi3ELi4ELi3EEENS4_18smem_ptr_flag_bitsILi8EEENSJ_INS5_IJS1M_SG_EEENS5_IJSG_SC_EEEEEEEvS1U_EENS_8epilogue10collective6detail29Sm90TmaWarpSpecializedAdapterINS25_15DefaultEpilogueIfNS5_IJSC_llEEES29_NS24_6thread17LinearCombinationIfLi1EffLNS2A_9ScaleType4KindE0ELNS_15FloatRoundStyleE2EfEENS1_15EpilogueDefaultEEEEEvvEEEEvNT_6ParamsE,"",@"SHT_CUDA_INFO"
	.sectionflags	@""
	.align	4


	//----- nvinfo : EIATTR_CUDA_API_VERSION
	.align		4
        /*0000*/ 	.byte	0x04, 0x37
        /*0002*/ 	.short	(.L_18 - .L_17)
.L_17:
        /*0004*/ 	.word	0x00000082


	//----- nvinfo : EIATTR_KPARAM_INFO
	.align		4
.L_18:
        /*0008*/ 	.byte	0x04, 0x17
        /*000a*/ 	.short	(.L_20 - .L_19)
.L_19:
        /*000c*/ 	.word	0x00000000
        /*0010*/ 	.short	0x0000
        /*0012*/ 	.short	0x0070
        /*0014*/ 	.byte	0x00, 0xf0, 0x01, 0x14


	//----- nvinfo : EIATTR_SPARSE_MMA_MASK
	.align		4
.L_20:
        /*0018*/ 	.byte	0x03, 0x50
        /*001a*/ 	.short	0x0001


	//----- nvinfo : EIATTR_MAXREG_COUNT
	.align		4
        /*001c*/ 	.byte	0x03, 0x1b
        /*001e*/ 	.short	0x00a8


	//----- nvinfo : EIATTR_NUM_BARRIERS
	.align		4
        /*0020*/ 	.byte	0x02, 0x4c
        /*0022*/ 	.byte	0x01
	.zero		1


	//----- nvinfo : EIATTR_MERCURY_ISA_VERSION
	.align		4
        /*0024*/ 	.byte	0x03, 0x5f
        /*0026*/ 	.short	0x0101


	//----- nvinfo : EIATTR_INT_WARP_WIDE_INSTR_OFFSETS
	.align		4
        /*0028*/ 	.byte	0x04, 0x31
        /*002a*/ 	.short	(.L_22 - .L_21)


	//   ....[0]....
.L_21:
        /*002c*/ 	.word	0x00000570


	//   ....[1]....
        /*0030*/ 	.word	0x00000590


	//   ....[2]....
        /*0034*/ 	.word	0x00000760


	//----- nvinfo : EIATTR_COOP_GROUP_MASK_REGIDS
	.align		4
.L_22:
        /*0038*/ 	.byte	0x04, 0x29
        /*003a*/ 	.short	(.L_24 - .L_23)


	//   ....[0]....
.L_23:
        /*003c*/ 	.word	0xffffffff


	//   ....[1]....
        /*0040*/ 	.word	0xffffffff


	//   ....[2]....
        /*0044*/ 	.word	0xffffffff


	//   ....[3]....
        /*0048*/ 	.word	0xffffffff


	//   ....[4]....
        /*004c*/ 	.word	0xffffffff


	//   ....[5]....
        /*0050*/ 	.word	0xffffffff


	//----- nvinfo : EIATTR_COOP_GROUP_INSTR_OFFSETS
	.align		4
.L_24:
        /*0054*/ 	.byte	0x04, 0x28
        /*0056*/ 	.short	(.L_26 - .L_25)


	//   ....[0]....
.L_25:
        /*0058*/ 	.word	0x00000060


	//   ....[1]....
        /*005c*/ 	.word	0x00000070


	//   ....[2]....
        /*0060*/ 	.word	0x00000160


	//   ....[3]....
        /*0064*/ 	.word	0x000003c0


	//   ....[4]....
        /*0068*/ 	.word	0x000008c0


	//   ....[5]....
        /*006c*/ 	.word	0x00001340


	//----- nvinfo : EIATTR_REG_RECONFIG
	.align		4
.L_26:
        /*0070*/ 	.byte	0x01, 0x54
	.zero		2


	//----- nvinfo : EIATTR_MBARRIER_INSTR_OFFSETS
	.align		4
        /*0074*/ 	.byte	0x04, 0x39
        /*0076*/ 	.short	(.L_28 - .L_27)


	//   ....[0]....
.L_27:
        /*0078*/ 	.word	0x00000280
        /*007c*/ 	.word	0x000000ff
        /*0080*/ 	.word	0x00000000
        /*0084*/ 	.short	0x0100
        /*0086*/ 	.byte	0x08
	.zero		1


	//   ....[1]....
        /*0088*/ 	.word	0x00000290
        /*008c*/ 	.word	0x000000ff
        /*0090*/ 	.word	0x00000040
        /*0094*/ 	.short	0x0100
        /*0096*/ 	.byte	0x08
	.zero		1


	//   ....[2]....
        /*0098*/ 	.word	0x000002a0
        /*009c*/ 	.word	0x000000ff
        /*00a0*/ 	.word	0x00000008
        /*00a4*/ 	.short	0x0100
        /*00a6*/ 	.byte	0x08
	.zero		1


	//   ....[3]....
        /*00a8*/ 	.word	0x000002b0
        /*00ac*/ 	.word	0x000000ff
        /*00b0*/ 	.word	0x00000048
        /*00b4*/ 	.short	0x0100
        /*00b6*/ 	.byte	0x08
	.zero		1


	//   ....[4]....
        /*00b8*/ 	.word	0x000002c0
        /*00bc*/ 	.word	0x000000ff
        /*00c0*/ 	.word	0x00000010
        /*00c4*/ 	.short	0x0100
        /*00c6*/ 	.byte	0x08
	.zero		1


	//   ....[5]....
        /*00c8*/ 	.word	0x000002d0
        /*00cc*/ 	.word	0x000000ff
        /*00d0*/ 	.word	0x00000050
        /*00d4*/ 	.short	0x0100
        /*00d6*/ 	.byte	0x08
	.zero		1


	//   ....[6]....
        /*00d8*/ 	.word	0x000002e0
        /*00dc*/ 	.word	0x000000ff
        /*00e0*/ 	.word	0x00000018
        /*00e4*/ 	.short	0x0100
        /*00e6*/ 	.byte	0x08
	.zero		1


	//   ....[7]....
        /*00e8*/ 	.word	0x000002f0
        /*00ec*/ 	.word	0x000000ff
        /*00f0*/ 	.word	0x00000058
        /*00f4*/ 	.short	0x0100
        /*00f6*/ 	.byte	0x08
	.zero		1


	//   ....[8]....
        /*00f8*/ 	.word	0x00000300
        /*00fc*/ 	.word	0x000000ff
        /*0100*/ 	.word	0x00000020
        /*0104*/ 	.short	0x0100
        /*0106*/ 	.byte	0x08
	.zero		1


	//   ....[9]....
        /*0108*/ 	.word	0x00000310
        /*010c*/ 	.word	0x000000ff
        /*0110*/ 	.word	0x00000060
        /*0114*/ 	.short	0x0100
        /*0116*/ 	.byte	0x08
	.zero		1


	//   ....[10]....
        /*0118*/ 	.word	0x00000320
        /*011c*/ 	.word	0x000000ff
        /*0120*/ 	.word	0x00000028
        /*0124*/ 	.short	0x0100
        /*0126*/ 	.byte	0x08
	.zero		1


	//   ....[11]....
        /*0128*/ 	.word	0x00000330
        /*012c*/ 	.word	0x000000ff
        /*0130*/ 	.word	0x00000068
        /*0134*/ 	.short	0x0100
        /*0136*/ 	.byte	0x08
	.zero		1


	//   ....[12]....
        /*0138*/ 	.word	0x00000340
        /*013c*/ 	.word	0x000000ff
        /*0140*/ 	.word	0x00000030
        /*0144*/ 	.short	0x0100
        /*0146*/ 	.byte	0x08
	.zero		1


	//   ....[13]....
        /*0148*/ 	.word	0x00000350
        /*014c*/ 	.word	0x000000ff
        /*0150*/ 	.word	0x00000070
        /*0154*/ 	.short	0x0100
        /*0156*/ 	.byte	0x08
	.zero		1


	//   ....[14]....
        /*0158*/ 	.word	0x00000360
        /*015c*/ 	.word	0x000000ff
        /*0160*/ 	.word	0x00000038
        /*0164*/ 	.short	0x0100
        /*0166*/ 	.byte	0x08
	.zero		1


	//   ....[15]....
        /*0168*/ 	.word	0x00000370
        /*016c*/ 	.word	0x000000ff
        /*0170*/ 	.word	0x00000078
        /*0174*/ 	.short	0x0100
        /*0176*/ 	.byte	0x08
	.zero		1


	//   ....[16]....
        /*0178*/ 	.word	0x000007e0
        /*017c*/ 	.word	0x000000ff
        /*0180*/ 	.word	0x00000090
        /*0184*/ 	.short	0x0100
        /*0186*/ 	.byte	0x06
	.zero		1


	//   ....[17]....
        /*0188*/ 	.word	0x00000870
        /*018c*/ 	.word	0x000000ff
        /*0190*/ 	.word	0x00000098
        /*0194*/ 	.short	0x0100
        /*0196*/ 	.byte	0x06
	.zero		1


	//   ....[18]....
        /*0198*/ 	.word	0x00001aa0
        /*019c*/ 	.word	0x000000ff
        /*01a0*/ 	.word	0x00000000
        /*01a4*/ 	.short	0x010a
        /*01a6*/ 	.byte	0x0b
	.zero		1


	//   ....[19]....
        /*01a8*/ 	.word	0x00001b90
        /*01ac*/ 	.word	0x000000ff
        /*01b0*/ 	.word	0x00000000
        /*01b4*/ 	.short	0x010a
        /*01b6*/ 	.byte	0x0b
	.zero		1


	//   ....[20]....
        /*01b8*/ 	.word	0x000021e0
        /*01bc*/ 	.word	0x000000cc
        /*01c0*/ 	.word	0x00000000
        /*01c4*/ 	.short	0x0101
        /*01c6*/ 	.byte	0x3f
	.zero		1


	//   ....[21]....
        /*01c8*/ 	.word	0x00008450
        /*01cc*/ 	.word	0x00000015
        /*01d0*/ 	.word	0x00000040
        /*01d4*/ 	.short	0x010a
        /*01d6*/ 	.byte	0x3f
	.zero		1


	//   ....[22]....
        /*01d8*/ 	.word	0x000088d0
        /*01dc*/ 	.word	0x00000007
        /*01e0*/ 	.word	0x00000098
        /*01e4*/ 	.short	0x0101
        /*01e6*/ 	.byte	0x3f
	.zero		1


	//   ....[23]....
        /*01e8*/ 	.word	0x00008fe0
        /*01ec*/ 	.word	0x00000005
        /*01f0*/ 	.word	0x00000000
        /*01f4*/ 	.short	0x010a
        /*01f6*/ 	.byte	0x3f
	.zero		1


	//   ....[24]....
        /*01f8*/ 	.word	0x00009060
        /*01fc*/ 	.word	0x00000007
        /*0200*/ 	.word	0x00000000
        /*0204*/ 	.short	0x010a
        /*0206*/ 	.byte	0x3f
	.zero		1


	//   ....[25]....
        /*0208*/ 	.word	0x000090f0
        /*020c*/ 	.word	0x00000006
        /*0210*/ 	.word	0x00000000
        /*0214*/ 	.short	0x010a
        /*0216*/ 	.byte	0x3f
	.zero		1


	//   ....[26]....
        /*0218*/ 	.word	0x00009180
        /*021c*/ 	.word	0x00000007
        /*0220*/ 	.word	0x00000000
        /*0224*/ 	.short	0x010a
        /*0226*/ 	.byte	0x3f
	.zero		1


	//   ....[27]....
        /*0228*/ 	.word	0x00009210
        /*022c*/ 	.word	0x00000006
        /*0230*/ 	.word	0x00000000
        /*0234*/ 	.short	0x010a
        /*0236*/ 	.byte	0x3f
	.zero		1


	//   ....[28]....
        /*0238*/ 	.word	0x000092a0
        /*023c*/ 	.word	0x00000007
        /*0240*/ 	.word	0x00000000
        /*0244*/ 	.short	0x010a
        /*0246*/ 	.byte	0x3f
	.zero		1


	//   ....[29]....
        /*0248*/ 	.word	0x00009330
        /*024c*/ 	.word	0x00000006
        /*0250*/ 	.word	0x00000000
        /*0254*/ 	.short	0x010a
        /*0256*/ 	.byte	0x3f
	.zero		1


	//   ....[30]....
        /*0258*/ 	.word	0x000093c0
        /*025c*/ 	.word	0x00000003
        /*0260*/ 	.word	0x00000000
        /*0264*/ 	.short	0x010a
        /*0266*/ 	.byte	0x3f
	.zero		1


	//   ....[31]....
        /*0268*/ 	.word	0x00009430
        /*026c*/ 	.word	0x000000cc
        /*0270*/ 	.word	0x00000000
        /*0274*/ 	.short	0x010a
        /*0276*/ 	.byte	0x3f
	.zero		1


	//   ....[32]....
        /*0278*/ 	.word	0x00009500
        /*027c*/ 	.word	0x00000015
        /*0280*/ 	.word	0x00000040
        /*0284*/ 	.short	0x010a
        /*0286*/ 	.byte	0x3f
	.zero		1


	//   ....[33]....
        /*0288*/ 	.word	0x000095d0
        /*028c*/ 	.word	0x00000005
        /*0290*/ 	.word	0x00000000
        /*0294*/ 	.short	0x010a
        /*0296*/ 	.byte	0x3f
	.zero		1


	//   ....[34]....
        /*0298*/ 	.word	0x00009620
        /*029c*/ 	.word	0x00000007
        /*02a0*/ 	.word	0x00000000
        /*02a4*/ 	.short	0x010a
        /*02a6*/ 	.byte	0x3f
	.zero		1


	//   ....[35]....
        /*02a8*/ 	.word	0x00009670
        /*02ac*/ 	.word	0x00000006
        /*02b0*/ 	.word	0x00000000
        /*02b4*/ 	.short	0x010a
        /*02b6*/ 	.byte	0x3f
	.zero		1


	//   ....[36]....
        /*02b8*/ 	.word	0x000096c0
        /*02bc*/ 	.word	0x00000007
        /*02c0*/ 	.word	0x00000000
        /*02c4*/ 	.short	0x010a
        /*02c6*/ 	.byte	0x3f
	.zero		1


	//   ....[37]....
        /*02c8*/ 	.word	0x00009710
        /*02cc*/ 	.word	0x00000006
        /*02d0*/ 	.word	0x00000000
        /*02d4*/ 	.short	0x010a
        /*02d6*/ 	.byte	0x3f
	.zero		1


	//   ....[38]....
        /*02d8*/ 	.word	0x00009760
        /*02dc*/ 	.word	0x00000007
        /*02e0*/ 	.word	0x00000000
        /*02e4*/ 	.short	0x010a
        /*02e6*/ 	.byte	0x3f
	.zero		1


	//   ....[39]....
        /*02e8*/ 	.word	0x000097b0
        /*02ec*/ 	.word	0x00000006
        /*02f0*/ 	.word	0x00000000
        /*02f4*/ 	.short	0x010a
        /*02f6*/ 	.byte	0x3f
	.zero		1


	//----- nvinfo : EIATTR_NUM_MBARRIERS
	.align		4
.L_28:
        /*02f8*/ 	.byte	0x03, 0x38
        /*02fa*/ 	.short	0x0012


	//----- nvinfo : EIATTR_EXIT_INSTR_OFFSETS
	.align		4
        /*02fc*/ 	.byte	0x04, 0x1c
        /*02fe*/ 	.short	(.L_30 - .L_29)


	//   ....[0]....
.L_29:
        /*0300*/ 	.word	0x00000a20


	//   ....[1]....
        /*0304*/ 	.word	0x00001210


	//   ....[2]....
        /*0308*/ 	.word	0x00007b40


	//   ....[3]....
        /*030c*/ 	.word	0x000080a0


	//   ....[4]....
        /*0310*/ 	.word	0x00009410


	//----- nvinfo : EIATTR_MAX_THREADS
	.align		4
.L_30:
        /*0314*/ 	.byte	0x04, 0x05
        /*0316*/ 	.short	(.L_32 - .L_31)
.L_31:
        /*0318*/ 	.word	0x00000180
        /*031c*/ 	.word	0x00000001
        /*0320*/ 	.word	0x00000001


	//----- nvinfo : EIATTR_CRS_STACK_SIZE
	.align		4
.L_32:
        /*0324*/ 	.byte	0x04, 0x1e
        /*0326*/ 	.short	(.L_34 - .L_33)
.L_33:
        /*0328*/ 	.word	0x00000000


	//----- nvinfo : EIATTR_CBANK_PARAM_SIZE
	.align		4
.L_34:
        /*032c*/ 	.byte	0x03, 0x19
        /*032e*/ 	.short	0x0570


	//----- nvinfo : EIATTR_PARAM_CBANK
	.align		4
        /*0330*/ 	.byte	0x04, 0x0a
        /*0332*/ 	.short	(.L_36 - .L_35)
	.align		4
.L_35:
        /*0334*/ 	.word	index@(.nv.constant0._ZN7cutlass13device_kernelINS_4gemm6kernel13GemmUniversalIN4cute5tupleIJiiiiEEENS1_10collective13CollectiveMmaINS1_43MainloopSm90TmaGmmaWarpSpecializedSparseFP8ILi8ENS5_IJNS4_1CILi2EEENSA_ILi1EEESC_EEENS1_35KernelTmaWarpSpecializedCooperativeEEENS5_IJNSA_ILi128EEESG_SG_EEENS_12float_e4m3_tENS5_IJNS4_6LayoutINS5_IJiNS5_IJSB_iEEEiEEENS5_IJlNS5_IJSC_SB_EEElEEEEENSJ_INS5_IJNS5_IJNSA_ILi64EEEiEEENS5_IJSG_iEEEiEEENS5_IJNS5_IJSG_NSA_ILi8192EEEEEENS5_IJSC_lEEElEEEEEEEESI_NS5_IJlSC_lEEENS4_8TiledMMAINS4_8MMA_AtomIJNS4_4SM904GMMA6SPARSE32GMMA_64x128x64_F32E4M3E4M3_SS_TNILNS13_7ScaleInE1ELS16_1ELNS13_9SparseSelE0EEEEEENSJ_ISD_NS5_IJSC_NSA_ILi0EEES1A_EEEEENS5_IJNS4_10UnderscoreES1D_S1D_EEEEENS4_13SM90_TMA_LOADENS4_14ComposedLayoutINS4_7SwizzleILi2ELi4ELi3EEENS4_25smem_sparse_ptr_flag_bitsILi2ELi8EEENSJ_INS5_IJNS5_IJSC_NSA_ILi8EEEEEENS5_IJSB_SP_EEEEEENS5_IJNS5_IJS1A_SG_EEESM_EEEEEEEvNS4_8identityENS4_23SM90_TMA_LOAD_MULTICASTENS1H_INS1I_ILi3ELi4ELi3EEENS4_18smem_ptr_flag_bitsILi8EEENSJ_INS5_IJS1M_SG_EEENS5_IJSG_SC_EEEEEEEvS1U_EENS_8epilogue10collective6detail29Sm90TmaWarpSpecializedAdapterINS25_15DefaultEpilogueIfNS5_IJSC_llEEES29_NS24_6thread17LinearCombinationIfLi1EffLNS2A_9ScaleType4KindE0ELNS_15FloatRoundStyleE2EfEENS1_15EpilogueDefaultEEEEEvvEEEEvNT_6ParamsE)
        /*0338*/ 	.short	0x0210
        /*033a*/ 	.short	0x0570


	//----- nvinfo : EIATTR_SW_WAR
	.align		4
.L_36:
        /*033c*/ 	.byte	0x04, 0x36
        /*033e*/ 	.short	(.L_38 - .L_37)
.L_37:
        /*0340*/ 	.word	0x00000008
.L_38:


//--------------------- .nv.callgraph             --------------------------
	.section	.nv.callgraph,"",@"SHT_CUDA_CALLGRAPH"
	.align	4
	.sectionentsize	8
	.align		4
        /*0000*/ 	.word	0x00000000
	.align		4
        /*0004*/ 	.word	0xffffffff
	.align		4
        /*0008*/ 	.word	0x00000000
	.align		4
        /*000c*/ 	.word	0xfffffffe
	.align		4
        /*0010*/ 	.word	0x00000000
	.align		4
        /*0014*/ 	.word	0xfffffffd
	.align		4
        /*0018*/ 	.word	0x00000000
	.align		4
        /*001c*/ 	.word	0xfffffffc


//--------------------- .nv.constant4             --------------------------
	.section	.nv.constant4,"a",@progbits
	.align	8
	.align		8
.nv.constant4:
        /*0000*/ 	.dword	_ZN39_INTERNAL_e0ad9a57_4_k_cu_5cf19546_26754cuda3std3__45__cpo5beginE
	.align		8
        /*0008*/ 	.dword	_ZN39_INTERNAL_e0ad9a57_4_k_cu_5cf19546_26754cuda3std3__45__cpo3endE
	.align		8
        /*0010*/ 	.dword	_ZN39_INTERNAL_e0ad9a57_4_k_cu_5cf19546_26754cuda3std3__45__cpo6cbeginE
	.align		8
        /*0018*/ 	.dword	_ZN39_INTERNAL_e0ad9a57_4_k_cu_5cf19546_26754cuda3std3__45__cpo4cendE
	.align		8
        /*0020*/ 	.dword	_ZN39_INTERNAL_e0ad9a57_4_k_cu_5cf19546_26754cuda3std3__441_GLOBAL__N__e0ad9a57_4_k_cu_5cf19546_26756ignoreE
	.align		8
        /*0028*/ 	.dword	_ZN39_INTERNAL_e0ad9a57_4_k_cu_5cf19546_26754cuda3std3__419piecewise_constructE
	.align		8
        /*0030*/ 	.dword	_ZN39_INTERNAL_e0ad9a57_4_k_cu_5cf19546_26754cuda3std3__48in_placeE
	.align		8
        /*0038*/ 	.dword	_ZN39_INTERNAL_e0ad9a57_4_k_cu_5cf19546_26754cuda3std6ranges3__45__cpo4swapE
	.align		8
        /*0040*/ 	.dword	_ZN39_INTERNAL_e0ad9a57_4_k_cu_5cf19546_26754cuda3std6ranges3__45__cpo9iter_moveE
	.align		8
        /*0048*/ 	.dword	_ZN39_INTERNAL_e0ad9a57_4_k_cu_5cf19546_26754cute7productE
	.align		8
        /*0050*/ 	.dword	_ZN39_INTERNAL_e0ad9a57_4_k_cu_5cf19546_26754cute1_E


//--------------------- .text._ZN7cutlass13device_kernelINS_4gemm6kernel13GemmUniversalIN4cute5tupleIJiiiiEEENS1_10collective13CollectiveMmaINS1_43MainloopSm90TmaGmmaWarpSpecializedSparseFP8ILi8ENS5_IJNS4_1CILi2EEENSA_ILi1EEESC_EEENS1_35KernelTmaWarpSpecializedCooperativeEEENS5_IJNSA_ILi128EEESG_SG_EEENS_12float_e4m3_tENS5_IJNS4_6LayoutINS5_IJiNS5_IJSB_iEEEiEEENS5_IJlNS5_IJSC_SB_EEElEEEEENSJ_INS5_IJNS5_IJNSA_ILi64EEEiEEENS5_IJSG_iEEEiEEENS5_IJNS5_IJSG_NSA_ILi8192EEEEEENS5_IJSC_lEEElEEEEEEEESI_NS5_IJlSC_lEEENS4_8TiledMMAINS4_8MMA_AtomIJNS4_4SM904GMMA6SPARSE32GMMA_64x128x64_F32E4M3E4M3_SS_TNILNS13_7ScaleInE1ELS16_1ELNS13_9SparseSelE0EEEEEENSJ_ISD_NS5_IJSC_NSA_ILi0EEES1A_EEEEENS5_IJNS4_10UnderscoreES1D_S1D_EEEEENS4_13SM90_TMA_LOADENS4_14ComposedLayoutINS4_7SwizzleILi2ELi4ELi3EEENS4_25smem_sparse_ptr_flag_bitsILi2ELi8EEENSJ_INS5_IJNS5_IJSC_NSA_ILi8EEEEEENS5_IJSB_SP_EEEEEENS5_IJNS5_IJS1A_SG_EEESM_EEEEEEEvNS4_8identityENS4_23SM90_TMA_LOAD_MULTICASTENS1H_INS1I_ILi3ELi4ELi3EEENS4_18smem_ptr_flag_bitsILi8EEENSJ_INS5_IJS1M_SG_EEENS5_IJSG_SC_EEEEEEEvS1U_EENS_8epilogue10collective6detail29Sm90TmaWarpSpecializedAdapterINS25_15DefaultEpilogueIfNS5_IJSC_llEEES29_NS24_6thread17LinearCombinationIfLi1EffLNS2A_9ScaleType4KindE0ELNS_15FloatRoundStyleE2EfEENS1_15EpilogueDefaultEEEEEvvEEEEvNT_6ParamsE --------------------------
	.section	.text._ZN7cutlass13device_kernelINS_4gemm6kernel13GemmUniversalIN4cute5tupleIJiiiiEEENS1_10collective13CollectiveMmaINS1_43MainloopSm90TmaGmmaWarpSpecializedSparseFP8ILi8ENS5_IJNS4_1CILi2EEENSA_ILi1EEESC_EEENS1_35KernelTmaWarpSpecializedCooperativeEEENS5_IJNSA_ILi128EEESG_SG_EEENS_12float_e4m3_tENS5_IJNS4_6LayoutINS5_IJiNS5_IJSB_iEEEiEEENS5_IJlNS5_IJSC_SB_EEElEEEEENSJ_INS5_IJNS5_IJNSA_ILi64EEEiEEENS5_IJSG_iEEEiEEENS5_IJNS5_IJSG_NSA_ILi8192EEEEEENS5_IJSC_lEEElEEEEEEEESI_NS5_IJlSC_lEEENS4_8TiledMMAINS4_8MMA_AtomIJNS4_4SM904GMMA6SPARSE32GMMA_64x128x64_F32E4M3E4M3_SS_TNILNS13_7ScaleInE1ELS16_1ELNS13_9SparseSelE0EEEEEENSJ_ISD_NS5_IJSC_NSA_ILi0EEES1A_EEEEENS5_IJNS4_10UnderscoreES1D_S1D_EEEEENS4_13SM90_TMA_LOADENS4_14ComposedLayoutINS4_7SwizzleILi2ELi4ELi3EEENS4_25smem_sparse_ptr_flag_bitsILi2ELi8EEENSJ_INS5_IJNS5_IJSC_NSA_ILi8EEEEEENS5_IJSB_SP_EEEEEENS5_IJNS5_IJS1A_SG_EEESM_EEEEEEEvNS4_8identityENS4_23SM90_TMA_LOAD_MULTICASTENS1H_INS1I_ILi3ELi4ELi3EEENS4_18smem_ptr_flag_bitsILi8EEENSJ_INS5_IJS1M_SG_EEENS5_IJSG_SC_EEEEEEEvS1U_EENS_8epilogue10collective6detail29Sm90TmaWarpSpecializedAdapterINS25_15DefaultEpilogueIfNS5_IJSC_llEEES29_NS24_6thread17LinearCombinationIfLi1EffLNS2A_9ScaleType4KindE0ELNS_15FloatRoundStyleE2EfEENS1_15EpilogueDefaultEEEEEvvEEEEvNT_6ParamsE,"ax",@progbits
	.align	128
.text._ZN7cutlass13device_kernelINS_4gemm6kernel13GemmUniversalIN4cute5tupleIJiiiiEEENS1_10collective13CollectiveMmaINS1_43MainloopSm90TmaGmmaWarpSpecializedSparseFP8ILi8ENS5_IJNS4_1CILi2EEENSA_ILi1EEESC_EEENS1_35KernelTmaWarpSpecializedCooperativeEEENS5_IJNSA_ILi128EEESG_SG_EEENS_12float_e4m3_tENS5_IJNS4_6LayoutINS5_IJiNS5_IJSB_iEEEiEEENS5_IJlNS5_IJSC_SB_EEElEEEEENSJ_INS5_IJNS5_IJNSA_ILi64EEEiEEENS5_IJSG_iEEEiEEENS5_IJNS5_IJSG_NSA_ILi8192EEEEEENS5_IJSC_lEEElEEEEEEEESI_NS5_IJlSC_lEEENS4_8TiledMMAINS4_8MMA_AtomIJNS4_4SM904GMMA6SPARSE32GMMA_64x128x64_F32E4M3E4M3_SS_TNILNS13_7ScaleInE1ELS16_1ELNS13_9SparseSelE0EEEEEENSJ_ISD_NS5_IJSC_NSA_ILi0EEES1A_EEEEENS5_IJNS4_10UnderscoreES1D_S1D_EEEEENS4_13SM90_TMA_LOADENS4_14ComposedLayoutINS4_7SwizzleILi2ELi4ELi3EEENS4_25smem_sparse_ptr_flag_bitsILi2ELi8EEENSJ_INS5_IJNS5_IJSC_NSA_ILi8EEEEEENS5_IJSB_SP_EEEEEENS5_IJNS5_IJS1A_SG_EEESM_EEEEEEEvNS4_8identityENS4_23SM90_TMA_LOAD_MULTICASTENS1H_INS1I_ILi3ELi4ELi3EEENS4_18smem_ptr_flag_bitsILi8EEENSJ_INS5_IJS1M_SG_EEENS5_IJSG_SC_EEEEEEEvS1U_EENS_8epilogue10collective6detail29Sm90TmaWarpSpecializedAdapterINS25_15DefaultEpilogueIfNS5_IJSC_llEEES29_NS24_6thread17LinearCombinationIfLi1EffLNS2A_9ScaleType4KindE0ELNS_15FloatRoundStyleE2EfEENS1_15EpilogueDefaultEEEEEvvEEEEvNT_6ParamsE:
        .type           _ZN7cutlass13device_kernelINS_4gemm6kernel13GemmUniversalIN4cute5tupleIJiiiiEEENS1_10collective13CollectiveMmaINS1_43MainloopSm90TmaGmmaWarpSpecializedSparseFP8ILi8ENS5_IJNS4_1CILi2EEENSA_ILi1EEESC_EEENS1_35KernelTmaWarpSpecializedCooperativeEEENS5_IJNSA_ILi128EEESG_SG_EEENS_12float_e4m3_tENS5_IJNS4_6LayoutINS5_IJiNS5_IJSB_iEEEiEEENS5_IJlNS5_IJSC_SB_EEElEEEEENSJ_INS5_IJNS5_IJNSA_ILi64EEEiEEENS5_IJSG_iEEEiEEENS5_IJNS5_IJSG_NSA_ILi8192EEEEEENS5_IJSC_lEEElEEEEEEEESI_NS5_IJlSC_lEEENS4_8TiledMMAINS4_8MMA_AtomIJNS4_4SM904GMMA6SPARSE32GMMA_64x128x64_F32E4M3E4M3_SS_TNILNS13_7ScaleInE1ELS16_1ELNS13_9SparseSelE0EEEEEENSJ_ISD_NS5_IJSC_NSA_ILi0EEES1A_EEEEENS5_IJNS4_10UnderscoreES1D_S1D_EEEEENS4_13SM90_TMA_LOADENS4_14ComposedLayoutINS4_7SwizzleILi2ELi4ELi3EEENS4_25smem_sparse_ptr_flag_bitsILi2ELi8EEENSJ_INS5_IJNS5_IJSC_NSA_ILi8EEEEEENS5_IJSB_SP_EEEEEENS5_IJNS5_IJS1A_SG_EEESM_EEEEEEEvNS4_8identityENS4_23SM90_TMA_LOAD_MULTICASTENS1H_INS1I_ILi3ELi4ELi3EEENS4_18smem_ptr_flag_bitsILi8EEENSJ_INS5_IJS1M_SG_EEENS5_IJSG_SC_EEEEEEEvS1U_EENS_8epilogue10collective6detail29Sm90TmaWarpSpecializedAdapterINS25_15DefaultEpilogueIfNS5_IJSC_llEEES29_NS24_6thread17LinearCombinationIfLi1EffLNS2A_9ScaleType4KindE0ELNS_15FloatRoundStyleE2EfEENS1_15EpilogueDefaultEEEEEvvEEEEvNT_6ParamsE,@function
        .size           _ZN7cutlass13device_kernelINS_4gemm6kernel13GemmUniversalIN4cute5tupleIJiiiiEEENS1_10collective13CollectiveMmaINS1_43MainloopSm90TmaGmmaWarpSpecializedSparseFP8ILi8ENS5_IJNS4_1CILi2EEENSA_ILi1EEESC_EEENS1_35KernelTmaWarpSpecializedCooperativeEEENS5_IJNSA_ILi128EEESG_SG_EEENS_12float_e4m3_tENS5_IJNS4_6LayoutINS5_IJiNS5_IJSB_iEEEiEEENS5_IJlNS5_IJSC_SB_EEElEEEEENSJ_INS5_IJNS5_IJNSA_ILi64EEEiEEENS5_IJSG_iEEEiEEENS5_IJNS5_IJSG_NSA_ILi8192EEEEEENS5_IJSC_lEEElEEEEEEEESI_NS5_IJlSC_lEEENS4_8TiledMMAINS4_8MMA_AtomIJNS4_4SM904GMMA6SPARSE32GMMA_64x128x64_F32E4M3E4M3_SS_TNILNS13_7ScaleInE1ELS16_1ELNS13_9SparseSelE0EEEEEENSJ_ISD_NS5_IJSC_NSA_ILi0EEES1A_EEEEENS5_IJNS4_10UnderscoreES1D_S1D_EEEEENS4_13SM90_TMA_LOADENS4_14ComposedLayoutINS4_7SwizzleILi2ELi4ELi3EEENS4_25smem_sparse_ptr_flag_bitsILi2ELi8EEENSJ_INS5_IJNS5_IJSC_NSA_ILi8EEEEEENS5_IJSB_SP_EEEEEENS5_IJNS5_IJS1A_SG_EEESM_EEEEEEEvNS4_8identityENS4_23SM90_TMA_LOAD_MULTICASTENS1H_INS1I_ILi3ELi4ELi3EEENS4_18smem_ptr_flag_bitsILi8EEENSJ_INS5_IJS1M_SG_EEENS5_IJSG_SC_EEEEEEEvS1U_EENS_8epilogue10collective6detail29Sm90TmaWarpSpecializedAdapterINS25_15DefaultEpilogueIfNS5_IJSC_llEEES29_NS24_6thread17LinearCombinationIfLi1EffLNS2A_9ScaleType4KindE0ELNS_15FloatRoundStyleE2EfEENS1_15EpilogueDefaultEEEEEvvEEEEvNT_6ParamsE,(.L_x_199 - _ZN7cutlass13device_kernelINS_4gemm6kernel13GemmUniversalIN4cute5tupleIJiiiiEEENS1_10collective13CollectiveMmaINS1_43MainloopSm90TmaGmmaWarpSpecializedSparseFP8ILi8ENS5_IJNS4_1CILi2EEENSA_ILi1EEESC_EEENS1_35KernelTmaWarpSpecializedCooperativeEEENS5_IJNSA_ILi128EEESG_SG_EEENS_12float_e4m3_tENS5_IJNS4_6LayoutINS5_IJiNS5_IJSB_iEEEiEEENS5_IJlNS5_IJSC_SB_EEElEEEEENSJ_INS5_IJNS5_IJNSA_ILi64EEEiEEENS5_IJSG_iEEEiEEENS5_IJNS5_IJSG_NSA_ILi8192EEEEEENS5_IJSC_lEEElEEEEEEEESI_NS5_IJlSC_lEEENS4_8TiledMMAINS4_8MMA_AtomIJNS4_4SM904GMMA6SPARSE32GMMA_64x128x64_F32E4M3E4M3_SS_TNILNS13_7ScaleInE1ELS16_1ELNS13_9SparseSelE0EEEEEENSJ_ISD_NS5_IJSC_NSA_ILi0EEES1A_EEEEENS5_IJNS4_10UnderscoreES1D_S1D_EEEEENS4_13SM90_TMA_LOADENS4_14ComposedLayoutINS4_7SwizzleILi2ELi4ELi3EEENS4_25smem_sparse_ptr_flag_bitsILi2ELi8EEENSJ_INS5_IJNS5_IJSC_NSA_ILi8EEEEEENS5_IJSB_SP_EEEEEENS5_IJNS5_IJS1A_SG_EEESM_EEEEEEEvNS4_8identityENS4_23SM90_TMA_LOAD_MULTICASTENS1H_INS1I_ILi3ELi4ELi3EEENS4_18smem_ptr_flag_bitsILi8EEENSJ_INS5_IJS1M_SG_EEENS5_IJSG_SC_EEEEEEEvS1U_EENS_8epilogue10collective6detail29Sm90TmaWarpSpecializedAdapterINS25_15DefaultEpilogueIfNS5_IJSC_llEEES29_NS24_6thread17LinearCombinationIfLi1EffLNS2A_9ScaleType4KindE0ELNS_15FloatRoundStyleE2EfEENS1_15EpilogueDefaultEEEEEvvEEEEvNT_6ParamsE)
        .other          _ZN7cutlass13device_kernelINS_4gemm6kernel13GemmUniversalIN4cute5tupleIJiiiiEEENS1_10collective13CollectiveMmaINS1_43MainloopSm90TmaGmmaWarpSpecializedSparseFP8ILi8ENS5_IJNS4_1CILi2EEENSA_ILi1EEESC_EEENS1_35KernelTmaWarpSpecializedCooperativeEEENS5_IJNSA_ILi128EEESG_SG_EEENS_12float_e4m3_tENS5_IJNS4_6LayoutINS5_IJiNS5_IJSB_iEEEiEEENS5_IJlNS5_IJSC_SB_EEElEEEEENSJ_INS5_IJNS5_IJNSA_ILi64EEEiEEENS5_IJSG_iEEEiEEENS5_IJNS5_IJSG_NSA_ILi8192EEEEEENS5_IJSC_lEEElEEEEEEEESI_NS5_IJlSC_lEEENS4_8TiledMMAINS4_8MMA_AtomIJNS4_4SM904GMMA6SPARSE32GMMA_64x128x64_F32E4M3E4M3_SS_TNILNS13_7ScaleInE1ELS16_1ELNS13_9SparseSelE0EEEEEENSJ_ISD_NS5_IJSC_NSA_ILi0EEES1A_EEEEENS5_IJNS4_10UnderscoreES1D_S1D_EEEEENS4_13SM90_TMA_LOADENS4_14ComposedLayoutINS4_7SwizzleILi2ELi4ELi3EEENS4_25smem_sparse_ptr_flag_bitsILi2ELi8EEENSJ_INS5_IJNS5_IJSC_NSA_ILi8EEEEEENS5_IJSB_SP_EEEEEENS5_IJNS5_IJS1A_SG_EEESM_EEEEEEEvNS4_8identityENS4_23SM90_TMA_LOAD_MULTICASTENS1H_INS1I_ILi3ELi4ELi3EEENS4_18smem_ptr_flag_bitsILi8EEENSJ_INS5_IJS1M_SG_EEENS5_IJSG_SC_EEEEEEEvS1U_EENS_8epilogue10collective6detail29Sm90TmaWarpSpecializedAdapterINS25_15DefaultEpilogueIfNS5_IJSC_llEEES29_NS24_6thread17LinearCombinationIfLi1EffLNS2A_9ScaleType4KindE0ELNS_15FloatRoundStyleE2EfEENS1_15EpilogueDefaultEEEEEvvEEEEvNT_6ParamsE,@"STO_CUDA_ENTRY STV_DEFAULT"
_ZN7cutlass13device_kernelINS_4gemm6kernel13GemmUniversalIN4cute5tupleIJiiiiEEENS1_10collective13CollectiveMmaINS1_43MainloopSm90TmaGmmaWarpSpecializedSparseFP8ILi8ENS5_IJNS4_1CILi2EEENSA_ILi1EEESC_EEENS1_35KernelTmaWarpSpecializedCooperativeEEENS5_IJNSA_ILi128EEESG_SG_EEENS_12float_e4m3_tENS5_IJNS4_6LayoutINS5_IJiNS5_IJSB_iEEEiEEENS5_IJlNS5_IJSC_SB_EEElEEEEENSJ_INS5_IJNS5_IJNSA_ILi64EEEiEEENS5_IJSG_iEEEiEEENS5_IJNS5_IJSG_NSA_ILi8192EEEEEENS5_IJSC_lEEElEEEEEEEESI_NS5_IJlSC_lEEENS4_8TiledMMAINS4_8MMA_AtomIJNS4_4SM904GMMA6SPARSE32GMMA_64x128x64_F32E4M3E4M3_SS_TNILNS13_7ScaleInE1ELS16_1ELNS13_9SparseSelE0EEEEEENSJ_ISD_NS5_IJSC_NSA_ILi0EEES1A_EEEEENS5_IJNS4_10UnderscoreES1D_S1D_EEEEENS4_13SM90_TMA_LOADENS4_14ComposedLayoutINS4_7SwizzleILi2ELi4ELi3EEENS4_25smem_sparse_ptr_flag_bitsILi2ELi8EEENSJ_INS5_IJNS5_IJSC_NSA_ILi8EEEEEENS5_IJSB_SP_EEEEEENS5_IJNS5_IJS1A_SG_EEESM_EEEEEEEvNS4_8identityENS4_23SM90_TMA_LOAD_MULTICASTENS1H_INS1I_ILi3ELi4ELi3EEENS4_18smem_ptr_flag_bitsILi8EEENSJ_INS5_IJS1M_SG_EEENS5_IJSG_SC_EEEEEEEvS1U_EENS_8epilogue10collective6detail29Sm90TmaWarpSpecializedAdapterINS25_15DefaultEpilogueIfNS5_IJSC_llEEES29_NS24_6thread17LinearCombinationIfLi1EffLNS2A_9ScaleType4KindE0ELNS_15FloatRoundStyleE2EfEENS1_15EpilogueDefaultEEEEEvvEEEEvNT_6ParamsE:
[----:B------:R-:W-:Y:S01]  /*0000*/  LDC R1, c[0x0][0x28] ;  /* 0x00000a00ff017b82 */ /* 0x000fe20000000800 */
[----:B------:R-:W0:Y:S01]  /*0010*/  S2R R0, SR_TID.X ;  /* 0x0000000000007919 */ /* 0x000e220000002100 */
[----:B------:R-:W-:Y:S01]  /*0020*/  ELECT P0, URZ, PT ;  /* 0x00000000003f782f */ /* 0x000fe20003800000 */
[----:B------:R-:W-:Y:S01]  /*0030*/  BSSY B0, `(.L_x_0) ;  /* 0x0000012000007945 */ /* 0x000fe20003800000 */
[--C-:B0-----:R-:W-:Y:S02]  /*0040*/  SHF.R.U32.HI R2, RZ, 0x5, R0.reuse ;  /* 0x00000005ff027819 */ /* 0x101fe40000011600 */
[----:B------:R-:W-:-:S03]  /*0050*/  SHF.R.U32.HI R12, RZ, 0x7, R0 ;  /* 0x00000007ff0c7819 */ /* 0x000fc60000011600 */
[----:B------:R-:W0:Y:S04]  /*0060*/  SHFL.IDX PT, R6, R2, RZ, 0x1f ;  /* 0x00001fff02067589 */ /* 0x000e2800000e0000 */
[----:B------:R1:W2:Y:S01]  /*0070*/  SHFL.IDX PT, R4, R12, RZ, 0x1f ;  /* 0x00001fff0c047589 */ /* 0x0002a200000e0000 */
[----:B0-----:R-:W-:-:S13]  /*0080*/  ISETP.NE.OR P0, PT, R6, RZ, !P0 ;  /* 0x000000ff0600720c */ /* 0x001fda0004705670 */
[----:B-12---:R-:W-:Y:S05]  /*0090*/  @P0 BRA `(.L_x_1) ;  /* 0x00000000002c0947 */ /* 0x006fea0003800000 */
[----:B------:R-:W-:Y:S02]  /*00a0*/  ULDC.64 UR4, c[0x0][0x198] ;  /* 0x0000660000047ab9 */ /* 0x000fe40000000a00 */
[----:B------:R-:W-:Y:S02]  /*00b0*/  UIADD3 UR6, UP0, UR4, 0xf0, URZ ;  /* 0x000000f004067890 */ /* 0x000fe4000ff1e03f */
[----:B------:R-:W-:Y:S02]  /*00c0*/  UIADD3 UR8, UP1, UR4, 0x1f0, URZ ;  /* 0x000001f004087890 */ /* 0x000fe4000ff3e03f */
[----:B------:R-:W-:Y:S02]  /*00d0*/  UIADD3 UR4, UP2, UR4, 0x2f0, URZ ;  /* 0x000002f004047890 */ /* 0x000fe4000ff5e03f */
[----:B------:R-:W-:Y:S02]  /*00e0*/  UIADD3.X UR7, URZ, UR5, URZ, UP0, !UPT ;  /* 0x000000053f077290 */ /* 0x000fe400087fe43f */
[----:B------:R-:W-:-:S02]  /*00f0*/  UIADD3.X UR9, URZ, UR5, URZ, UP1, !UPT ;  /* 0x000000053f097290 */ /* 0x000fc40008ffe43f */
[----:B------:R-:W-:-:S05]  /*0100*/  UIADD3.X UR5, URZ, UR5, URZ, UP2, !UPT ;  /* 0x000000053f057290 */ /* 0x000fca00097fe43f */
[----:B------:R0:W-:Y:S02]  /*0110*/  UTMACCTL.PF [UR6] ;  /* 0x00000000060079b9 */ /* 0x0001e40008040000 */
[----:B------:R0:W-:Y:S02]  /*0120*/  UTMACCTL.PF [UR8] ;  /* 0x00000000080079b9 */ /* 0x0001e40008040000 */
[----:B------:R0:W-:Y:S02]  /*0130*/  UTMACCTL.PF [UR4] ;  /* 0x00000000040079b9 */ /* 0x0001e40008040000 */
[----:B0-----:R-:W-:Y:S01]  /*0140*/  NOP ;  /* 0x0000000000007918 */ /* 0x001fe20000000000 */
.L_x_1:
[----:B------:R-:W-:Y:S05]  /*0150*/  BSYNC B0 ;  /* 0x0000000000007941 */ /* 0x000fea0003800000 */
.L_x_0:
[----:B------:R-:W0:Y:S02]  /*0160*/  SHFL.IDX PT, R3, R2, RZ, 0x1f ;  /* 0x00001fff02037589 */ /* 0x000e2400000e0000 */
[----:B0-----:R-:W-:-:S13]  /*0170*/  ISETP.NE.AND P0, PT, R3, RZ, PT ;  /* 0x000000ff0300720c */ /* 0x001fda0003f05270 */
[----:B------:R-:W-:Y:S05]  /*0180*/  @P0 BRA `(.L_x_2) ;  /* 0x0000000000840947 */ /* 0x000fea0003800000 */
[----:B------:R-:W-:Y:S01]  /*0190*/  ELECT P0, URZ, PT ;  /* 0x00000000003f782f */ /* 0x000fe20003800000 */
[----:B------:R-:W-:-:S12]  /*01a0*/  BSSY B0, `(.L_x_2) ;  /* 0x000001f000007945 */ /* 0x000fd80003800000 */
[----:B------:R-:W-:Y:S05]  /*01b0*/  @!P0 BRA `(.L_x_3) ;  /* 0x0000000000748947 */ /* 0x000fea0003800000 */
[----:B------:R-:W0:Y:S01]  /*01c0*/  S2UR UR8, SR_CgaCtaId ;  /* 0x00000000000879c3 */ /* 0x000e220000008800 */
[----:B------:R-:W-:Y:S01]  /*01d0*/  UMOV UR4, 0x400 ;  /* 0x0000040000047882 */ /* 0x000fe20000000000 */
[----:B------:R-:W-:Y:S01]  /*01e0*/  UMOV UR5, 0x1 ;  /* 0x0000000100057882 */ /* 0x000fe20000000000 */
[----:B------:R-:W-:Y:S02]  /*01f0*/  UMOV UR6, 0x4 ;  /* 0x0000000400067882 */ /* 0x000fe40000000000 */
[----:B------:R-:W-:-:S04]  /*0200*/  UIADD3 UR6, -UR6, 0x100000, URZ ;  /* 0x0010000006067890 */ /* 0x000fc8000fffe13f */
[----:B------:R-:W-:Y:S02]  /*0210*/  USHF.L.U32 UR7, UR6, 0xb, URZ ;  /* 0x0000000b06077899 */ /* 0x000fe4000800063f */
[----:B------:R-:W-:Y:S02]  /*0220*/  USHF.L.U32 UR6, UR6, 0x1, URZ ;  /* 0x0000000106067899 */ /* 0x000fe4000800063f */
[----:B0-----:R-:W-:Y:S02]  /*0230*/  ULEA UR8, UR8, UR4, 0x18 ;  /* 0x0000000408087291 */ /* 0x001fe4000f8ec03f */
[----:B------:R-:W-:-:S04]  /*0240*/  UIADD3 UR4, -UR5, 0x100000, URZ ;  /* 0x0010000005047890 */ /* 0x000fc8000fffe13f */
[----:B------:R-:W-:Y:S02]  /*0250*/  USHF.L.U32 UR5, UR4, 0xb, URZ ;  /* 0x0000000b04057899 */ /* 0x000fe4000800063f */
[----:B------:R-:W-:Y:S01]  /*0260*/  USHF.L.U32 UR4, UR4, 0x1, URZ ;  /* 0x0000000104047899 */ /* 0x000fe2000800063f */
[----:B------:R-:W0:Y:S11]  /*0270*/  FENCE.VIEW.ASYNC.S ;  /* 0x00000000000073c6 */ /* 0x000e360000000000 */
[----:B0-----:R0:W1:Y:S01]  /*0280*/  SYNCS.EXCH.64 URZ, [UR8], UR4 ;  /* 0x00000004083f75b2 */ /* 0x0010620008000100 */
[----:B------:R0:W2:Y:S01]  /*0290*/  SYNCS.EXCH.64 URZ, [UR8+0x40], UR6 ;  /* 0x00004006083f75b2 */ /* 0x0000a20008000100 */
[----:B------:R0:W3:Y:S01]  /*02a0*/  SYNCS.EXCH.64 URZ, [UR8+0x8], UR4 ;  /* 0x00000804083f75b2 */ /* 0x0000e20008000100 */
[----:B------:R0:W4:Y:S01]  /*02b0*/  SYNCS.EXCH.64 URZ, [UR8+0x48], UR6 ;  /* 0x00004806083f75b2 */ /* 0x0001220008000100 */
[----:B------:R0:W0:Y:S01]  /*02c0*/  SYNCS.EXCH.64 URZ, [UR8+0x10], UR4 ;  /* 0x00001004083f75b2 */ /* 0x0000220008000100 */
        /* <DEDUP_REMOVED lines=11> */
[----:B------:R-:W-:Y:S01]  /*0380*/  NOP ;  /* 0x0000000000007918 */ /* 0x000fe20000000000 */
.L_x_3:
[----:B0-----:R-:W-:Y:S05]  /*0390*/  BSYNC B0 ;  /* 0x0000000000007941 */ /* 0x001fea0003800000 */
.L_x_2:
[----:B------:R-:W0:Y:S01]  /*03a0*/  S2UR UR8, SR_CTAID.X ;  /* 0x00000000000879c3 */ /* 0x000e220000002500 */
[----:B------:R-:W-:Y:S01]  /*03b0*/  SHF.R.S32.HI R5, RZ, 0x1f, R0 ;  /* 0x0000001fff057819 */ /* 0x000fe20000011400 */
[----:B------:R-:W5:Y:S01]  /*03c0*/  SHFL.IDX PT, R2, R2, RZ, 0x1f ;  /* 0x00001fff02027589 */ /* 0x000f6200000e0000 */
[----:B------:R-:W-:Y:S01]  /*03d0*/  ELECT P0, URZ, PT ;  /* 0x00000000003f782f */ /* 0x000fe20003800000 */
[----:B------:R-:W-:Y:S01]  /*03e0*/  NOP ;  /* 0x0000000000007918 */ /* 0x000fe20000000000 */
[----:B------:R-:W-:Y:S01]  /*03f0*/  LEA.HI R5, R5, R0, RZ, 0x7 ;  /* 0x0000000005057211 */ /* 0x000fe200078f38ff */
[----:B------:R-:W1:Y:S01]  /*0400*/  S2R R8, SR_CTAID.Y ;  /* 0x0000000000087919 */ /* 0x000e620000002600 */
[----:B------:R-:W-:Y:S01]  /*0410*/  ULDC UR4, c[0x0][0x150] ;  /* 0x0000540000047ab9 */ /* 0x000fe20000000800 */
[----:B------:R-:W2:Y:S01]  /*0420*/  LDC R13, c[0x0][0x144] ;  /* 0x00005100ff0d7b82 */ /* 0x000ea20000000800 */
[----:B------:R-:W-:Y:S01]  /*0430*/  LOP3.LUT R5, R5, 0xffffff80, RZ, 0xc0, !PT ;  /* 0xffffff8005057812 */ /* 0x000fe200078ec0ff */
[----:B------:R-:W-:Y:S01]  /*0440*/  NOP ;  /* 0x0000000000007918 */ /* 0x000fe20000000000 */
[----:B------:R-:W-:-:S03]  /*0450*/  ISETP.NE.AND P2, PT, R4, RZ, PT ;  /* 0x000000ff0400720c */ /* 0x000fc60003f45270 */
[----:B------:R-:W-:Y:S02]  /*0460*/  IMAD.IADD R5, R0, 0x1, -R5 ;  /* 0x0000000100057824 */ /* 0x000fe400078e0a05 */
[----:B------:R-:W3:Y:S03]  /*0470*/  LDC R14, c[0x0][0x140] ;  /* 0x00005000ff0e7b82 */ /* 0x000ee60000000800 */
[----:B------:R-:W-:Y:S02]  /*0480*/  SHF.R.S32.HI R10, RZ, 0x1f, R5 ;  /* 0x0000001fff0a7819 */ /* 0x000fe40000011405 */
[----:B------:R-:W-:Y:S02]  /*0490*/  LOP3.LUT P6, RZ, R5, 0x7, RZ, 0xc0, !PT ;  /* 0x0000000705ff7812 */ /* 0x000fe400078cc0ff */
[----:B------:R-:W-:Y:S01]  /*04a0*/  LEA.HI R10, R10, R5, RZ, 0x3 ;  /* 0x000000050a0a7211 */ /* 0x000fe200078f18ff */
[----:B------:R-:W4:Y:S01]  /*04b0*/  LDC R15, c[0x0][0x148] ;  /* 0x00005200ff0f7b82 */ /* 0x000f220000000800 */
[----:B0-----:R-:W-:-:S02]  /*04c0*/  I2FP.F32.U32 R7, UR8 ;  /* 0x0000000800077c45 */ /* 0x001fc40008201000 */
[----:B-----5:R-:W-:Y:S02]  /*04d0*/  ISETP.NE.OR P0, PT, R2, RZ, !P0 ;  /* 0x000000ff0200720c */ /* 0x020fe40004705670 */
[--C-:B------:R-:W-:Y:S01]  /*04e0*/  SHF.R.S32.HI R2, RZ, 0x3, R10.reuse ;  /* 0x00000003ff027819 */ /* 0x100fe2000001140a */
[----:B------:R-:W-:Y:S01]  /*04f0*/  FMUL R11, R7, UR4 ;  /* 0x00000004070b7c20 */ /* 0x000fe20008400000 */
[----:B------:R-:W-:Y:S01]  /*0500*/  SHF.R.S32.HI R7, RZ, 0x1f, R10 ;  /* 0x0000001fff077819 */ /* 0x000fe2000001140a */
[----:B------:R-:W-:Y:S01]  /*0510*/  ULDC UR4, c[0x0][0x154] ;  /* 0x0000550000047ab9 */ /* 0x000fe20000000800 */
[----:B------:R-:W-:Y:S02]  /*0520*/  SHF.R.S32.HI R10, RZ, 0x1f, R3 ;  /* 0x0000001fff0a7819 */ /* 0x000fe40000011403 */
[----:B------:R-:W-:Y:S01]  /*0530*/  LEA.HI R7, R7, R2, RZ, 0x2 ;  /* 0x0000000207077211 */ /* 0x000fe200078f10ff */
[----:B------:R-:W0:Y:S01]  /*0540*/  F2I.U32.TRUNC.NTZ R11, R11 ;  /* 0x0000000b000b7305 */ /* 0x000e22000020f000 */
[----:B------:R-:W-:-:S02]  /*0550*/  LEA.HI R10, R10, R3, RZ, 0x2 ;  /* 0x000000030a0a7211 */ /* 0x000fc400078f10ff */
[----:B------:R-:W-:Y:S01]  /*0560*/  LOP3.LUT R7, R7, 0xfffffffc, RZ, 0xc0, !PT ;  /* 0xfffffffc07077812 */ /* 0x000fe200078ec0ff */
[----:B------:R-:W-:Y:S01]  /*0570*/  VOTEU.ALL UP0, P0 ;  /* 0x00000000003f7886 */ /* 0x000fe20000000000 */
[----:B------:R-:W-:Y:S01]  /*0580*/  LOP3.LUT R10, R10, 0x3ffffffc, RZ, 0xc0, !PT ;  /* 0x3ffffffc0a0a7812 */ /* 0x000fe200078ec0ff */
[----:B------:R-:W-:Y:S01]  /*0590*/  VOTEU.ALL UP1, P0 ;  /* 0x00000000003f7886 */ /* 0x000fe20000020000 */
[----:B---3--:R-:W-:Y:S01]  /*05a0*/  ISETP.EQ.U32.AND P1, PT, R14, 0x1, PT ;  /* 0x000000010e00780c */ /* 0x008fe20003f22070 */
[----:B------:R-:W-:Y:S01]  /*05b0*/  IMAD.IADD R7, R2, 0x1, -R7 ;  /* 0x0000000102077824 */ /* 0x000fe200078e0a07 */
[----:B------:R-:W3:Y:S01]  /*05c0*/  @!UP0 S2UR UR7, SR_CgaCtaId ;  /* 0x00000000000789c3 */ /* 0x000ee20000008800 */
[----:B------:R-:W-:Y:S01]  /*05d0*/  IMAD.IADD R10, R3, 0x1, -R10 ;  /* 0x00000001030a7824 */ /* 0x000fe200078e0a0a */
[----:B------:R-:W-:Y:S01]  /*05e0*/  SHF.R.S32.HI R3, RZ, 0x1f, R6 ;  /* 0x0000001fff037819 */ /* 0x000fe20000011406 */
[----:B------:R-:W-:Y:S01]  /*05f0*/  @!UP0 UMOV UR6, 0x400 ;  /* 0x0000040000068882 */ /* 0x000fe20000000000 */
[----:B------:R-:W-:-:S02]  /*0600*/  VIADD R14, R4, 0xffffffff ;  /* 0xffffffff040e7836 */ /* 0x000fc40000000000 */
[----:B0-----:R-:W-:Y:S01]  /*0610*/  IMAD.MOV R2, RZ, RZ, -R11 ;  /* 0x000000ffff027224 */ /* 0x001fe200078e0a0b */
[----:B-1----:R-:W-:Y:S01]  /*0620*/  I2FP.F32.U32 R11, R8 ;  /* 0x00000008000b7245 */ /* 0x002fe20000201000 */
[----:B------:R-:W-:Y:S01]  /*0630*/  IMAD R10, R10, 0x4, R7 ;  /* 0x000000040a0a7824 */ /* 0x000fe200078e0207 */
[----:B------:R-:W-:Y:S01]  /*0640*/  LEA.HI R3, R3, R6, RZ, 0x2 ;  /* 0x0000000603037211 */ /* 0x000fe200078f10ff */
[----:B--2---:R-:W-:Y:S01]  /*0650*/  IMAD R7, R13, R2, UR8 ;  /* 0x000000080d077e24 */ /* 0x004fe2000f8e0202 */
[----:B------:R-:W-:Y:S01]  /*0660*/  ISETP.GE.U32.AND P5, PT, R14, 0x2, PT ;  /* 0x000000020e00780c */ /* 0x000fe20003fa6070 */
[----:B------:R-:W-:Y:S01]  /*0670*/  FMUL R13, R11, UR4 ;  /* 0x000000040b0d7c20 */ /* 0x000fe20008400000 */
[----:B------:R-:W-:Y:S01]  /*0680*/  LEA.HI R2, R10, R10, RZ, 0x1 ;  /* 0x0000000a0a027211 */ /* 0x000fe200078f08ff */
[----:B------:R-:W-:Y:S01]  /*0690*/  UMOV UR4, 0x20 ;  /* 0x0000002000047882 */ /* 0x000fe20000000000 */
[----:B------:R-:W-:Y:S01]  /*06a0*/  LOP3.LUT R3, R3, 0xfffffffc, RZ, 0xc0, !PT ;  /* 0xfffffffc03037812 */ /* 0x000fe200078ec0ff */
[----:B------:R-:W-:-:S04]  /*06b0*/  @!UP0 UIADD3 UR4, -UR4, 0x100000, URZ ;  /* 0x0010000004048890 */ /* 0x000fc8000fffe13f */
[----:B------:R-:W-:Y:S02]  /*06c0*/  @!UP0 USHF.L.U32 UR5, UR4, 0xb, URZ ;  /* 0x0000000b04058899 */ /* 0x000fe4000800063f */
[----:B------:R-:W-:Y:S01]  /*06d0*/  @!UP0 USHF.L.U32 UR4, UR4, 0x1, URZ ;  /* 0x0000000104048899 */ /* 0x000fe2000800063f */
[----:B------:R-:W-:Y:S01]  /*06e0*/  LOP3.LUT R11, R2, 0xfffffffe, RZ, 0xc0, !PT ;  /* 0xfffffffe020b7812 */ /* 0x000fe200078ec0ff */
[----:B------:R-:W0:Y:S01]  /*06f0*/  F2I.U32.TRUNC.NTZ R13, R13 ;  /* 0x0000000d000d7305 */ /* 0x000e22000020f000 */
[----:B------:R-:W-:-:S03]  /*0700*/  IMAD.IADD R6, R6, 0x1, -R3 ;  /* 0x0000000106067824 */ /* 0x000fc600078e0a03 */
[C---:B------:R-:W-:Y:S02]  /*0710*/  IMAD.IADD R2, R10.reuse, 0x1, -R11 ;  /* 0x000000010a027824 */ /* 0x040fe400078e0a0b */
[----:B------:R-:W-:Y:S01]  /*0720*/  IMAD.SHL.U32 R11, R10, 0x4, RZ ;  /* 0x000000040a0b7824 */ /* 0x000fe200078e00ff */
[----:B------:R-:W-:Y:S01]  /*0730*/  ISETP.NE.AND P4, PT, R6, 0x3, PT ;  /* 0x000000030600780c */ /* 0x000fe20003f85270 */
[----:B---3--:R-:W-:Y:S01]  /*0740*/  @!UP0 ULEA UR6, UR7, UR6, 0x18 ;  /* 0x0000000607068291 */ /* 0x008fe2000f8ec03f */
[----:B------:R-:W-:Y:S01]  /*0750*/  ISETP.NE.AND P3, PT, R2, R7, PT ;  /* 0x000000070200720c */ /* 0x000fe20003f65270 */
[----:B------:R-:W-:Y:S01]  /*0760*/  VOTEU.ALL UP0, P0 ;  /* 0x00000000003f7886 */ /* 0x000fe20000000000 */
[----:B------:R-:W-:Y:S01]  /*0770*/  LOP3.LUT R11, R10, 0xc, R11, 0x78, !PT ;  /* 0x0000000c0a0b7812 */ /* 0x000fe200078e780b */
[----:B------:R-:W-:Y:S01]  /*0780*/  IMAD.MOV.U32 R10, RZ, RZ, 0x1 ;  /* 0x00000001ff0a7424 */ /* 0x000fe200078e00ff */
[----:B------:R-:W-:Y:S01]  /*0790*/  ISETP.EQ.OR P0, PT, R6, RZ, !P4 ;  /* 0x000000ff0600720c */ /* 0x000fe20006702670 */
[----:B0-----:R-:W-:-:S03]  /*07a0*/  IMAD.MOV R22, RZ, RZ, -R13 ;  /* 0x000000ffff167224 */ /* 0x001fc600078e0a0d */
[----:B------:R-:W-:Y:S01]  /*07b0*/  ISETP.EQ.AND P0, PT, R4, RZ, P0 ;  /* 0x000000ff0400720c */ /* 0x000fe20000702270 */
[----:B----4-:R-:W-:Y:S01]  /*07c0*/  IMAD R3, R15, R22, R8 ;  /* 0x000000160f037224 */ /* 0x010fe200078e0208 */
[----:B------:R-:W0:Y:S02]  /*07d0*/  FENCE.VIEW.ASYNC.S ;  /* 0x00000000000073c6 */ /* 0x000e240000000000 */
[----:B0-----:R0:W1:Y:S01]  /*07e0*/  @!UP0 SYNCS.EXCH.64 URZ, [UR6+0x90], UR4 ;  /* 0x00009004063f85b2 */ /* 0x0010620008000100 */
[----:B------:R-:W-:Y:S02]  /*07f0*/  SEL R4, RZ, 0x1, !P0 ;  /* 0x00000001ff047807 */ /* 0x000fe40004000000 */
[C---:B------:R-:W-:Y:S02]  /*0800*/  @P3 LEA.HI R2, R11.reuse, R11, RZ, 0x1 ;  /* 0x0000000b0b023211 */ /* 0x040fe400078f08ff */
[----:B------:R-:W-:Y:S02]  /*0810*/  ISETP.LT.U32.AND P0, PT, R11, 0x2, !P6 ;  /* 0x000000020b00780c */ /* 0x000fe40007701070 */
[----:B------:R-:W-:-:S02]  /*0820*/  @P3 SHF.R.S32.HI R2, RZ, 0x1, R2 ;  /* 0x00000001ff023819 */ /* 0x000fc40000011402 */
[----:B------:R-:W-:Y:S02]  /*0830*/  SEL R4, R4, 0x2, P5 ;  /* 0x0000000204047807 */ /* 0x000fe40002800000 */
[----:B------:R-:W-:Y:S02]  /*0840*/  @P3 ISETP.NE.AND P4, PT, R2, R3, PT ;  /* 0x000000030200320c */ /* 0x000fe40003f85270 */
[----:B------:R-:W-:Y:S02]  /*0850*/  SEL R5, RZ, 0x1, !P0 ;  /* 0x00000001ff057807 */ /* 0x000fe40004000000 */
[----:B------:R-:W-:Y:S01]  /*0860*/  @P3 SEL R10, RZ, 0x1, P4 ;  /* 0x00000001ff0a3807 */ /* 0x000fe20002000000 */
[----:B------:R0:W2:Y:S01]  /*0870*/  @!UP1 SYNCS.EXCH.64 URZ, [UR6+0x98], UR4 ;  /* 0x00009804063f95b2 */ /* 0x0000a20008000100 */
[----:B------:R-:W-:Y:S01]  /*0880*/  NOP ;  /* 0x0000000000007918 */ /* 0x000fe20000000000 */
[----:B------:R-:W-:Y:S06]  /*0890*/  @!P1 BRA `(.L_x_4) ;  /* 0x0000000000089947 */ /* 0x000fec0003800000 */
[----:B-12---:R-:W-:Y:S01]  /*08a0*/  UCGABAR_ARV ;  /* 0x00000000000079c7 */ /* 0x006fe20008000000 */
[----:B------:R-:W-:Y:S05]  /*08b0*/  BRA `(.L_x_5) ;  /* 0x0000000000047947 */ /* 0x000fea0003800000 */
.L_x_4:
[----:B-12---:R-:W-:Y:S01]  /*08c0*/  NOP ;  /* 0x0000000000007918 */ /* 0x006fe20000000000 */
.L_x_5:
[----:B------:R-:W1:Y:S01]  /*08d0*/  LDC R2, c[0x0][0x75c] ;  /* 0x0001d700ff027b82 */ /* 0x000e620000000800 */
[----:B------:R-:W-:Y:S01]  /*08e0*/  IMAD.MOV.U32 R3, RZ, RZ, RZ ;  /* 0x000000ffff037224 */ /* 0x000fe200078e00ff */
[----:B-1----:R-:W-:Y:S01]  /*08f0*/  ISETP.NE.AND P3, PT, R2, 0x1, PT ;  /* 0x000000010200780c */ /* 0x002fe20003f65270 */
[----:B------:R-:W-:-:S12]  /*0900*/  IMAD.U32 R2, RZ, RZ, UR8 ;  /* 0x00000008ff027e24 */ /* 0x000fd8000f8e00ff */
[----:B------:R-:W1:Y:S01]  /*0910*/  @P3 LDC R19, c[0x0][0x10] ;  /* 0x00000400ff133b82 */ /* 0x000e620000000800 */
[----:B------:R-:W-:Y:S02]  /*0920*/  @P3 IMAD.MOV.U32 R9, RZ, RZ, RZ ;  /* 0x000000ffff093224 */ /* 0x000fe400078e00ff */
[----:B------:R-:W-:-:S05]  /*0930*/  @P3 IMAD.MOV.U32 R13, RZ, RZ, RZ ;  /* 0x000000ffff0d3224 */ /* 0x000fca00078e00ff */
[----:B------:R-:W2:Y:S01]  /*0940*/  @!P3 LDC R17, c[0x0][0xc] ;  /* 0x00000300ff11bb82 */ /* 0x000ea20000000800 */
[----:B-1----:R-:W-:-:S04]  /*0950*/  @P3 IMAD.WIDE.U32 R18, R19, UR8, R8 ;  /* 0x0000000813123c25 */ /* 0x002fc8000f8e0008 */
[----:B--2---:R-:W-:-:S04]  /*0960*/  @!P3 IMAD.WIDE.U32 R16, R8, R17, R2 ;  /* 0x000000110810b225 */ /* 0x004fc800078e0002 */
[----:B------:R-:W-:Y:S02]  /*0970*/  @P3 IMAD.MOV.U32 R2, RZ, RZ, R18 ;  /* 0x000000ffff023224 */ /* 0x000fe400078e0012 */
[----:B------:R-:W-:Y:S02]  /*0980*/  @P3 IMAD.IADD R3, R19, 0x1, R13 ;  /* 0x0000000113033824 */ /* 0x000fe400078e020d */
[----:B------:R-:W-:Y:S02]  /*0990*/  @!P3 IMAD.MOV.U32 R2, RZ, RZ, R16 ;  /* 0x000000ffff02b224 */ /* 0x000fe400078e0010 */
[----:B------:R-:W-:Y:S01]  /*09a0*/  @!P3 IMAD.MOV.U32 R3, RZ, RZ, R17 ;  /* 0x000000ffff03b224 */ /* 0x000fe200078e0011 */
[----:B------:R-:W-:Y:S06]  /*09b0*/  @!P1 BRA `(.L_x_6) ;  /* 0x00000000000c9947 */ /* 0x000fec0003800000 */
[----:B------:R-:W-:Y:S01]  /*09c0*/  UCGABAR_WAIT ;  /* 0x0000000000007dc7 */ /* 0x000fe20008000000 */
[----:B------:R-:W-:Y:S01]  /*09d0*/  CCTL.IVALL ;  /* 0x00000000ff00798f */ /* 0x000fe20002000000 */
[----:B------:R-:W-:Y:S05]  /*09e0*/  BRA `(.L_x_7) ;  /* 0x0000000000047947 */ /* 0x000fea0003800000 */
.L_x_6:
[----:B------:R-:W-:Y:S06]  /*09f0*/  BAR.SYNC.DEFER_BLOCKING 0x0 ;  /* 0x0000000000007b1d */ /* 0x000fec0000010000 */
.L_x_7:
[----:B------:R-:W-:Y:S05]  /*0a00*/  @!P2 BRA `(.L_x_8) ;  /* 0x000000700050a947 */ /* 0x000fea0003800000 */
[----:B------:R-:W-:-:S13]  /*0a10*/  ISETP.GT.U32.AND P0, PT, R14, 0x1, PT ;  /* 0x000000010e00780c */ /* 0x000fda0003f04070 */
[----:B0-----:R-:W-:Y:S05]  /*0a20*/  @P0 EXIT ;  /* 0x000000000000094d */ /* 0x001fea0003800000 */
[----:B------:R-:W-:Y:S01]  /*0a30*/  ULDC.64 UR4, c[0x0][0x750] ;  /* 0x0001d40000047ab9 */ /* 0x000fe20000000a00 */
[----:B------:R-:W-:Y:S01]  /*0a40*/  PRMT R18, RZ, 0x7610, R18 ;  /* 0x00007610ff127816 */ /* 0x000fe20000000012 */
[----:B------:R-:W-:Y:S01]  /*0a50*/  IMAD.MOV.U32 R6, RZ, RZ, -0x1 ;  /* 0xffffffffff067424 */ /* 0x000fe200078e00ff */
[----:B------:R-:W-:Y:S01]  /*0a60*/  ISETP.GE.U32.AND P0, PT, R2, UR4, PT ;  /* 0x0000000402007c0c */ /* 0x000fe2000bf06070 */
[----:B------:R-:W-:Y:S02]  /*0a70*/  IMAD.MOV.U32 R14, RZ, RZ, -0x1 ;  /* 0xffffffffff0e7424 */ /* 0x000fe400078e00ff */
[----:B------:R-:W-:Y:S01]  /*0a80*/  IMAD.MOV.U32 R13, RZ, RZ, -0x1 ;  /* 0xffffffffff0d7424 */ /* 0x000fe200078e00ff */
[----:B------:R-:W-:-:S13]  /*0a90*/  ISETP.GE.U32.AND.EX P0, PT, R3, UR5, PT, P0 ;  /* 0x0000000503007c0c */ /* 0x000fda000bf06100 */
[----:B------:R-:W-:Y:S05]  /*0aa0*/  @P0 BRA `(.L_x_9) ;  /* 0x0000000400280947 */ /* 0x000fea0003800000 */
[----:B------:R-:W0:Y:S01]  /*0ab0*/  LDC.64 R24, c[0x0][0x728] ;  /* 0x0001ca00ff187b82 */ /* 0x000e220000000a00 */
[----:B------:R-:W-:Y:S02]  /*0ac0*/  IMAD.MOV.U32 R16, RZ, RZ, R2 ;  /* 0x000000ffff107224 */ /* 0x000fe400078e0002 */
[----:B------:R-:W-:-:S05]  /*0ad0*/  IMAD.MOV.U32 R17, RZ, RZ, R3 ;  /* 0x000000ffff117224 */ /* 0x000fca00078e0003 */
[----:B------:R-:W1:Y:S08]  /*0ae0*/  LDC R6, c[0x0][0x730] ;  /* 0x0001cc00ff067b82 */ /* 0x000e700000000800 */
[----:B------:R-:W2:Y:S01]  /*0af0*/  LDC.64 R26, c[0x0][0x720] ;  /* 0x0001c800ff1a7b82 */ /* 0x000ea20000000a00 */
[----:B0-----:R-:W-:-:S04]  /*0b00*/  ISETP.NE.U32.AND P0, PT, R24, RZ, PT ;  /* 0x000000ff1800720c */ /* 0x001fc80003f05070 */
[----:B------:R-:W-:-:S13]  /*0b10*/  ISETP.NE.AND.EX P0, PT, R25, RZ, PT, P0 ;  /* 0x000000ff1900720c */ /* 0x000fda0003f05300 */
[----:B-12---:R-:W-:Y:S05]  /*0b20*/  @!P0 BRA `(.L_x_10) ;  /* 0x0000000000288947 */ /* 0x006fea0003800000 */
[----:B------:R-:W0:Y:S02]  /*0b30*/  LDC R13, c[0x0][0x734] ;  /* 0x0001cd00ff0d7b82 */ /* 0x000e240000000800 */
[----:B0-----:R-:W-:-:S05]  /*0b40*/  IADD3 R13, P0, R2, R13, RZ ;  /* 0x0000000d020d7210 */ /* 0x001fca0007f1e0ff */
[----:B------:R-:W-:-:S04]  /*0b50*/  IMAD.X R23, RZ, RZ, R3, P0 ;  /* 0x000000ffff177224 */ /* 0x000fc800000e0603 */
[----:B------:R-:W-:-:S04]  /*0b60*/  IMAD.WIDE.U32 R16, R23, R24, RZ ;  /* 0x0000001817107225 */ /* 0x000fc800078e00ff */
[----:B------:R-:W-:-:S04]  /*0b70*/  IMAD.WIDE.U32 R18, P0, R13, R25, R16 ;  /* 0x000000190d127225 */ /* 0x000fc80007800010 */
[----:B------:R-:W-:-:S04]  /*0b80*/  IMAD.WIDE.U32 R16, R13, R24, RZ ;  /* 0x000000180d107225 */ /* 0x000fc800078e00ff */
[----:B------:R-:W-:Y:S01]  /*0b90*/  IMAD.X R21, RZ, RZ, RZ, P0 ;  /* 0x000000ffff157224 */ /* 0x000fe200000e06ff */
[----:B------:R-:W-:Y:S01]  /*0ba0*/  IADD3 RZ, P0, R17, R18, RZ ;  /* 0x0000001211ff7210 */ /* 0x000fe20007f1e0ff */
[----:B------:R-:W-:-:S04]  /*0bb0*/  IMAD.MOV.U32 R20, RZ, RZ, R19 ;  /* 0x000000ffff147224 */ /* 0x000fc800078e0013 */
[----:B------:R-:W-:-:S08]  /*0bc0*/  IMAD.WIDE.U32.X R16, R23, R25, R20, P0 ;  /* 0x0000001917107225 */ /* 0x000fd000000e0414 */
.L_x_10:
[----:B------:R-:W0:Y:S01]  /*0bd0*/  LDC.64 R28, c[0x0][0x740] ;  /* 0x0001d000ff1c7b82 */ /* 0x000e220000000a00 */
[--C-:B------:R-:W-:Y:S01]  /*0be0*/  SHF.R.U64 R30, R16, R6, R17.reuse ;  /* 0x00000006101e7219 */ /* 0x100fe20000001211 */
[----:B------:R-:W-:Y:S01]  /*0bf0*/  IMAD R22, R15, R22, R8 ;  /* 0x000000160f167224 */ /* 0x000fe200078e0208 */
[----:B------:R-:W-:Y:S02]  /*0c00*/  SHF.R.U32.HI R6, RZ, R6, R17 ;  /* 0x00000006ff067219 */ /* 0x000fe40000011611 */
[----:B------:R-:W-:-:S03]  /*0c10*/  IADD3 R9, P0, RZ, -R30, RZ ;  /* 0x8000001eff097210 */ /* 0x000fc60007f1e0ff */
[----:B------:R-:W1:Y:S02]  /*0c20*/  LDC R14, c[0x0][0x718] ;  /* 0x0001c600ff0e7b82 */ /* 0x000e640000000800 */
[----:B------:R-:W-:Y:S02]  /*0c30*/  IMAD.X R13, RZ, RZ, ~R6, P0 ;  /* 0x000000ffff0d7224 */ /* 0x000fe400000e0e06 */
[----:B------:R-:W-:-:S04]  /*0c40*/  IMAD.WIDE.U32 R16, R9, R26, R2 ;  /* 0x0000001a09107225 */ /* 0x000fc800078e0002 */
[----:B------:R-:W2:Y:S01]  /*0c50*/  LDC R20, c[0x0][0x708] ;  /* 0x0001c200ff147b82 */ /* 0x000ea20000000800 */
[----:B------:R-:W-:Y:S02]  /*0c60*/  IMAD R6, R13, R26, RZ ;  /* 0x0000001a0d067224 */ /* 0x000fe400078e02ff */
[----:B------:R-:W-:Y:S02]  /*0c70*/  IMAD.MOV.U32 R13, RZ, RZ, -0x1 ;  /* 0xffffffffff0d7424 */ /* 0x000fe400078e00ff */
[----:B------:R-:W-:Y:S02]  /*0c80*/  IMAD R9, R9, R27, R6 ;  /* 0x0000001b09097224 */ /* 0x000fe400078e0206 */
[----:B------:R-:W-:Y:S01]  /*0c90*/  IMAD.MOV.U32 R27, RZ, RZ, 0x1 ;  /* 0x00000001ff1b7424 */ /* 0x000fe200078e00ff */
[----:B------:R-:W3:Y:S01]  /*0ca0*/  LDC R24, c[0x0][0x758] ;  /* 0x0001d600ff187b82 */ /* 0x000ee20000000800 */
[----:B------:R-:W-:Y:S01]  /*0cb0*/  IMAD.IADD R9, R17, 0x1, R9 ;  /* 0x0000000111097824 */ /* 0x000fe200078e0209 */
[----:B0-----:R-:W-:-:S04]  /*0cc0*/  ISETP.NE.U32.AND P0, PT, R28, RZ, PT ;  /* 0x000000ff1c00720c */ /* 0x001fc80003f05070 */
[----:B------:R-:W-:Y:S02]  /*0cd0*/  ISETP.NE.AND.EX P0, PT, R29, RZ, PT, P0 ;  /* 0x000000ff1d00720c */ /* 0x000fe40003f05300 */
[----:B------:R-:W0:Y:S01]  /*0ce0*/  LDC R21, c[0x0][0x700] ;  /* 0x0001c000ff157b82 */ /* 0x000e220000000800 */
[-CC-:B-1----:R-:W-:Y:S02]  /*0cf0*/  SHF.R.U64 R18, R16, R14.reuse, R9.reuse ;  /* 0x0000000e10127219 */ /* 0x182fe40000001209 */
[----:B------:R-:W-:-:S05]  /*0d00*/  SHF.R.U32.HI R9, RZ, R14, R9 ;  /* 0x0000000eff097219 */ /* 0x000fca0000011609 */
[----:B------:R-:W1:Y:S01]  /*0d10*/  LDC R23, c[0x0][0x748] ;  /* 0x0001d200ff177b82 */ /* 0x000e620000000800 */
[-CC-:B--2---:R-:W-:Y:S02]  /*0d20*/  SHF.R.U64 R32, R18, R20.reuse, R9.reuse ;  /* 0x0000001412207219 */ /* 0x184fe40000001209 */
[----:B------:R-:W-:-:S05]  /*0d30*/  SHF.R.U32.HI R9, RZ, R20, R9 ;  /* 0x00000014ff097219 */ /* 0x000fca0000011609 */
[----:B------:R-:W2:Y:S01]  /*0d40*/  LDC R25, c[0x0][0x738] ;  /* 0x0001ce00ff197b82 */ /* 0x000ea20000000800 */
[-CC-:B---3--:R-:W-:Y:S02]  /*0d50*/  SHF.R.U64 R20, R32, R24.reuse, R9.reuse ;  /* 0x0000001820147219 */ /* 0x188fe40000001209 */
[-C--:B------:R-:W-:Y:S02]  /*0d60*/  SHF.L.U32 R6, R13, R24.reuse, RZ ;  /* 0x000000180d067219 */ /* 0x080fe400000006ff */
[----:B------:R-:W-:Y:S01]  /*0d70*/  SHF.R.U32.HI R9, RZ, R24, R9 ;  /* 0x00000018ff097219 */ /* 0x000fe20000011609 */
[----:B------:R-:W-:Y:S01]  /*0d80*/  IMAD.MOV.U32 R8, RZ, RZ, R20 ;  /* 0x000000ffff087224 */ /* 0x000fe200078e0014 */
[----:B------:R-:W-:Y:S01]  /*0d90*/  LOP3.LUT R13, RZ, R6, RZ, 0x33, !PT ;  /* 0x00000006ff0d7212 */ /* 0x000fe200078e33ff */
[----:B------:R-:W3:Y:S01]  /*0da0*/  LDC R26, c[0x0][0x710] ;  /* 0x0001c400ff1a7b82 */ /* 0x000ee20000000800 */
[----:B------:R-:W-:Y:S05]  /*0db0*/  @!P0 BRA `(.L_x_11) ;  /* 0x0000000000288947 */ /* 0x000fea0003800000 */
[----:B------:R-:W4:Y:S02]  /*0dc0*/  LDC R17, c[0x0][0x74c] ;  /* 0x0001d300ff117b82 */ /* 0x000f240000000800 */
[----:B----4-:R-:W-:-:S05]  /*0dd0*/  IADD3 R17, P0, R20, R17, RZ ;  /* 0x0000001114117210 */ /* 0x010fca0007f1e0ff */
        /* <DEDUP_REMOVED lines=8> */
.L_x_11:
[----:B-1----:R-:W-:Y:S01]  /*0e60*/  SHF.R.U64 R8, R8, R23, R9 ;  /* 0x0000001708087219 */ /* 0x002fe20000001209 */
[----:B0-----:R-:W-:Y:S01]  /*0e70*/  VIADD R9, R21, 0xffffffff ;  /* 0xffffffff15097836 */ /* 0x001fe20000000000 */
[----:B------:R-:W-:Y:S02]  /*0e80*/  SHF.L.U32 R6, R27, R24, RZ ;  /* 0x000000181b067219 */ /* 0x000fe400000006ff */
[----:B------:R-:W-:Y:S01]  /*0e90*/  LOP3.LUT R13, R32, R13, RZ, 0xc0, !PT ;  /* 0x0000000d200d7212 */ /* 0x000fe200078ec0ff */
[----:B------:R-:W-:Y:S01]  /*0ea0*/  IMAD.MOV R14, RZ, RZ, -R8 ;  /* 0x000000ffff0e7224 */ /* 0x000fe200078e0a08 */
[----:B------:R-:W-:Y:S02]  /*0eb0*/  SEL R7, R7, R22, !P3 ;  /* 0x0000001607077207 */ /* 0x000fe40005800000 */
[----:B------:R-:W-:Y:S01]  /*0ec0*/  LOP3.LUT R9, R18, R9, RZ, 0xc0, !PT ;  /* 0x0000000912097212 */ /* 0x000fe200078ec0ff */
[----:B------:R-:W-:Y:S02]  /*0ed0*/  IMAD R8, R6, R8, R13 ;  /* 0x0000000806087224 */ /* 0x000fe400078e020d */
[----:B--2---:R-:W-:-:S02]  /*0ee0*/  IMAD R6, R14, R25, R20 ;  /* 0x000000190e067224 */ /* 0x004fc400078e0214 */
[----:B---3--:R-:W-:Y:S02]  /*0ef0*/  IMAD R7, R8, R26, R7 ;  /* 0x0000001a08077224 */ /* 0x008fe400078e0207 */
[----:B------:R-:W-:Y:S02]  /*0f00*/  IMAD R6, R6, R21, R9 ;  /* 0x0000001506067224 */ /* 0x000fe400078e0209 */
[----:B------:R-:W-:Y:S02]  /*0f10*/  IMAD.MOV.U32 R18, RZ, RZ, 0x1 ;  /* 0x00000001ff127424 */ /* 0x000fe400078e00ff */
[----:B------:R-:W-:Y:S01]  /*0f20*/  IMAD.MOV.U32 R13, RZ, RZ, R30 ;  /* 0x000000ffff0d7224 */ /* 0x000fe200078e001e */
[----:B------:R-:W-:Y:S02]  /*0f30*/  SEL R14, R6, R7, !P3 ;  /* 0x00000007060e7207 */ /* 0x000fe40005800000 */
[----:B------:R-:W-:-:S07]  /*0f40*/  SEL R6, R7, R6, !P3 ;  /* 0x0000000607067207 */ /* 0x000fce0005800000 */
.L_x_9:
[----:B------:R-:W-:-:S08]  /*0f50*/  NOP ;  /* 0x0000000000007918 */ /* 0x000fd00000000000 */
[----:B------:R-:W0:Y:S02]  /*0f60*/  USETMAXREG.TRY_ALLOC.CTAPOOL UP0, 0xe8 ;  /* 0x000000e8000079c8 */ /* 0x000e240008000600 */
[----:B0-----:R-:W-:-:S13]  /*0f70*/  PLOP3.LUT P0, PT, PT, PT, UP0, 0x80, 0x0 ;  /* 0x000000000000781c */ /* 0x001fda0003f0f008 */
[----:B------:R-:W-:Y:S05]  /*0f80*/  @!P0 BRA `(.L_x_9) ;  /* 0xfffffffc00f08947 */ /* 0x000fea000383ffff */
[----:B------:R-:W-:Y:S01]  /*0f90*/  ULDC.64 UR4, c[0x0][0x698] ;  /* 0x0001a60000047ab9 */ /* 0x000fe20000000a00 */
[----:B------:R-:W-:Y:S01]  /*0fa0*/  ULDC.64 UR16, c[0x0][0x208] ;  /* 0x0000820000107ab9 */ /* 0x000fe20000000a00 */
[----:B------:R-:W-:-:S04]  /*0fb0*/  ISETP.NE.U32.AND P0, PT, RZ, UR4, PT ;  /* 0x00000004ff007c0c */ /* 0x000fc8000bf05070 */
[----:B------:R-:W-:-:S13]  /*0fc0*/  ISETP.NE.AND.EX P0, PT, RZ, UR5, PT, P0 ;  /* 0x00000005ff007c0c */ /* 0x000fda000bf05300 */
[----:B------:R-:W-:Y:S05]  /*0fd0*/  @!P0 BRA `(.L_x_12) ;  /* 0x00000000001c8947 */ /* 0x000fea0003800000 */
[----:B------:R-:W0:Y:S02]  /*0fe0*/  LDC.64 R8, c[0x0][0x698] ;  /* 0x0001a600ff087b82 */ /* 0x000e240000000a00 */
[----:B0-----:R-:W2:Y:S02]  /*0ff0*/  LDG.E.64 R8, desc[UR16][R8.64] ;  /* 0x0000001008087981 */ /* 0x001ea4000c1e1b00 */
[----:B--2---:R-:W-:-:S04]  /*1000*/  ISETP.NE.U32.AND P0, PT, R8, RZ, PT ;  /* 0x000000ff0800720c */ /* 0x004fc80003f05070 */
[----:B------:R-:W-:-:S13]  /*1010*/  ISETP.NE.AND.EX P0, PT, R9, RZ, PT, P0 ;  /* 0x000000ff0900720c */ /* 0x000fda0003f05300 */
[----:B------:R-:W-:Y:S05]  /*1020*/  @!P0 BRA `(.L_x_12) ;  /* 0x0000000000088947 */ /* 0x000fea0003800000 */
[----:B------:R0:W5:Y:S01]  /*1030*/  LD.E R15, desc[UR16][R8.64] ;  /* 0x00000010080f7980 */ /* 0x000162000c101900 */
[----:B------:R-:W-:Y:S05]  /*1040*/  BRA `(.L_x_13) ;  /* 0x0000000000207947 */ /* 0x000fea0003800000 */
.L_x_12:
[----:B------:R-:W-:Y:S02]  /*1050*/  ULDC.64 UR4, c[0x0][0x688] ;  /* 0x0001a20000047ab9 */ /* 0x000fe40000000a00 */
[----:B------:R-:W-:-:S04]  /*1060*/  ISETP.NE.U32.AND P0, PT, RZ, UR4, PT ;  /* 0x00000004ff007c0c */ /* 0x000fc8000bf05070 */
[----:B------:R-:W-:-:S13]  /*1070*/  ISETP.NE.AND.EX P0, PT, RZ, UR5, PT, P0 ;  /* 0x00000005ff007c0c */ /* 0x000fda000bf05300 */
[----:B------:R-:W-:Y:S05]  /*1080*/  @!P0 BRA `(.L_x_14) ;  /* 0x00000000000c8947 */ /* 0x000fea0003800000 */
[----:B------:R-:W0:Y:S02]  /*1090*/  LDC.64 R8, c[0x0][0x688] ;  /* 0x0001a200ff087b82 */ /* 0x000e240000000a00 */
[----:B0-----:R1:W5:Y:S01]  /*10a0*/  LDG.E R15, desc[UR16][R8.64] ;  /* 0x00000010080f7981 */ /* 0x001362000c1e1900 */
[----:B------:R-:W-:Y:S05]  /*10b0*/  BRA `(.L_x_13) ;  /* 0x0000000000047947 */ /* 0x000fea0003800000 */
.L_x_14:
[----:B------:R-:W2:Y:S02]  /*10c0*/  LDC R15, c[0x0][0x680] ;  /* 0x0001a000ff0f7b82 */ /* 0x000ea40000000800 */
.L_x_13:
[----:B------:R-:W-:Y:S02]  /*10d0*/  ULDC.64 UR4, c[0x0][0x6a0] ;  /* 0x0001a80000047ab9 */ /* 0x000fe40000000a00 */
[----:B------:R-:W-:-:S04]  /*10e0*/  ISETP.NE.U32.AND P0, PT, RZ, UR4, PT ;  /* 0x00000004ff007c0c */ /* 0x000fc8000bf05070 */
[----:B------:R-:W-:-:S13]  /*10f0*/  ISETP.NE.AND.EX P0, PT, RZ, UR5, PT, P0 ;  /* 0x00000005ff007c0c */ /* 0x000fda000bf05300 */
[----:B------:R-:W-:Y:S05]  /*1100*/  @!P0 BRA `(.L_x_15) ;  /* 0x00000000001c8947 */ /* 0x000fea0003800000 */
[----:B01----:R-:W0:Y:S02]  /*1110*/  LDC.64 R8, c[0x0][0x6a0] ;  /* 0x0001a800ff087b82 */ /* 0x003e240000000a00 */
[----:B0-----:R-:W3:Y:S02]  /*1120*/  LDG.E.64 R8, desc[UR16][R8.64] ;  /* 0x0000001008087981 */ /* 0x001ee4000c1e1b00 */
[----:B---3--:R-:W-:-:S04]  /*1130*/  ISETP.NE.U32.AND P0, PT, R8, RZ, PT ;  /* 0x000000ff0800720c */ /* 0x008fc80003f05070 */
[----:B------:R-:W-:-:S13]  /*1140*/  ISETP.NE.AND.EX P0, PT, R9, RZ, PT, P0 ;  /* 0x000000ff0900720c */ /* 0x000fda0003f05300 */
[----:B------:R-:W-:Y:S05]  /*1150*/  @!P0 BRA `(.L_x_15) ;  /* 0x0000000000088947 */ /* 0x000fea0003800000 */
[----:B------:R0:W5:Y:S01]  /*1160*/  LD.E R16, desc[UR16][R8.64] ;  /* 0x0000001008107980 */ /* 0x000162000c101900 */
[----:B------:R-:W-:Y:S05]  /*1170*/  BRA `(.L_x_16) ;  /* 0x0000000000207947 */ /* 0x000fea0003800000 */
.L_x_15:
[----:B------:R-:W-:Y:S02]  /*1180*/  ULDC.64 UR4, c[0x0][0x690] ;  /* 0x0001a40000047ab9 */ /* 0x000fe40000000a00 */
[----:B------:R-:W-:-:S04]  /*1190*/  ISETP.NE.U32.AND P0, PT, RZ, UR4, PT ;  /* 0x00000004ff007c0c */ /* 0x000fc8000bf05070 */
[----:B------:R-:W-:-:S13]  /*11a0*/  ISETP.NE.AND.EX P0, PT, RZ, UR5, PT, P0 ;  /* 0x00000005ff007c0c */ /* 0x000fda000bf05300 */
[----:B------:R-:W-:Y:S05]  /*11b0*/  @!P0 BRA `(.L_x_17) ;  /* 0x00000000000c8947 */ /* 0x000fea0003800000 */
[----:B------:R-:W3:Y:S02]  /*11c0*/  LDC.64 R16, c[0x0][0x690] ;  /* 0x0001a400ff107b82 */ /* 0x000ee40000000a00 */
[----:B---3--:R3:W5:Y:S01]  /*11d0*/  LDG.E R16, desc[UR16][R16.64] ;  /* 0x0000001010107981 */ /* 0x008762000c1e1900 */
[----:B------:R-:W-:Y:S05]  /*11e0*/  BRA `(.L_x_16) ;  /* 0x0000000000047947 */ /* 0x000fea0003800000 */
.L_x_17:
[----:B------:R-:W4:Y:S02]  /*11f0*/  LDC R16, c[0x0][0x684] ;  /* 0x0001a100ff107b82 */ /* 0x000f240000000800 */
.L_x_16:
[----:B------:R-:W-:-:S13]  /*1200*/  LOP3.LUT P0, RZ, R18, 0xff, RZ, 0xc0, !PT ;  /* 0x000000ff12ff7812 */ /* 0x000fda000780c0ff */
[----:B------:R-:W-:Y:S05]  /*1210*/  @!P0 EXIT ;  /* 0x000000000000894d */ /* 0x000fea0003800000 */
[----:B------:R-:W-:Y:S01]  /*1220*/  ULDC UR4, c[0x0][0x28c] ;  /* 0x0000a30000047ab9 */ /* 0x000fe20000000800 */
[----:B------:R-:W-:Y:S01]  /*1230*/  LOP3.LUT R91, R4, 0x1, RZ, 0xfc, !PT ;  /* 0x00000001045b7812 */ /* 0x000fe200078efcff */
[----:B------:R-:W-:-:S04]  /*1240*/  UIADD3 UR4, UR4, 0x7f, URZ ;  /* 0x0000007f04047890 */ /* 0x000fc8000fffe03f */
[----:B------:R-:W-:-:S04]  /*1250*/  USHF.R.S32.HI UR5, URZ, 0x1f, UR4 ;  /* 0x0000001f3f057899 */ /* 0x000fc80008011404 */
[----:B------:R-:W-:-:S03]  /*1260*/  ULEA.HI UR5, UR5, UR4, URZ, 0x7 ;  /* 0x0000000405057291 */ /* 0x000fc6000f8f383f */
[----:B------:R-:W-:Y:S01]  /*1270*/  UMOV UR4, URZ ;  /* 0x0000003f00047c82 */ /* 0x000fe20008000000 */
[----:B------:R-:W-:-:S03]  /*1280*/  USHF.R.S32.HI UR8, URZ, 0x7, UR5 ;  /* 0x000000073f087899 */ /* 0x000fc60008011405 */
[----:B------:R-:W-:-:S09]  /*1290*/  UMOV UR5, URZ ;  /* 0x0000003f00057c82 */ /* 0x000fd20008000000 */
.L_x_156:
[----:B------:R-:W-:Y:S01]  /*12a0*/  LOP3.LUT R7, R0, 0x80, RZ, 0xc0, !PT ;  /* 0x0000008000077812 */ /* 0x000fe200078ec0ff */
[----:B------:R-:W-:Y:S01]  /*12b0*/  UMOV UR6, URZ ;  /* 0x0000003f00067c82 */ /* 0x000fe20008000000 */
[----:B------:R-:W-:Y:S01]  /*12c0*/  IMAD.MOV.U32 R160, RZ, RZ, RZ ;  /* 0x000000ffffa07224 */ /* 0x000fe200078e00ff */
[----:B-1----:R-:W-:Y:S02]  /*12d0*/  CS2R R22, SRZ ;  /* 0x0000000000167805 */ /* 0x002fe4000001ff00 */
[----:B01----:R-:W-:Y:S01]  /*12e0*/  SHF.R.U32.HI R8, RZ, 0x7, R7 ;  /* 0x00000007ff087819 */ /* 0x003fe20000011607 */
[----:B------:R-:W-:Y:S01]  /*12f0*/  IMAD.MOV.U32 R158, RZ, RZ, RZ ;  /* 0x000000ffff9e7224 */ /* 0x000fe200078e00ff */
[----:B------:R-:W-:Y:S01]  /*1300*/  VIMNMX R7, RZ, UR8, PT ;  /* 0x00000008ff077c48 */ /* 0x000fe2000bfe0100 */
[----:B------:R-:W-:Y:S01]  /*1310*/  IMAD.MOV.U32 R156, RZ, RZ, RZ ;  /* 0x000000ffff9c7224 */ /* 0x000fe200078e00ff */
[----:B------:R-:W-:Y:S01]  /*1320*/  CS2R R20, SRZ ;  /* 0x0000000000147805 */ /* 0x000fe2000001ff00 */
[----:B------:R-:W-:Y:S01]  /*1330*/  IMAD.MOV.U32 R154, RZ, RZ, RZ ;  /* 0x000000ffff9a7224 */ /* 0x000fe200078e00ff */
[----:B------:R-:W0:Y:S01]  /*1340*/  SHFL.IDX PT, R8, R8, RZ, 0x1f ;  /* 0x00001fff08087589 */ /* 0x000e2200000e0000 */
[----:B------:R-:W-:Y:S01]  /*1350*/  IADD3 R7, -R7, UR8, RZ ;  /* 0x0000000807077c10 */ /* 0x000fe2000fffe1ff */
[----:B------:R-:W-:Y:S01]  /*1360*/  IMAD.MOV.U32 R152, RZ, RZ, RZ ;  /* 0x000000ffff987224 */ /* 0x000fe200078e00ff */
[----:B------:R-:W-:Y:S01]  /*1370*/  CS2R R18, SRZ ;  /* 0x0000000000127805 */ /* 0x000fe2000001ff00 */
[----:B------:R-:W-:Y:S01]  /*1380*/  IMAD.MOV.U32 R150, RZ, RZ, RZ ;  /* 0x000000ffff967224 */ /* 0x000fe200078e00ff */
[----:B------:R-:W-:Y:S01]  /*1390*/  ISETP.GE.AND P0, PT, R7, 0x1, PT ;  /* 0x000000010700780c */ /* 0x000fe20003f06270 */
[----:B------:R-:W-:Y:S01]  /*13a0*/  IMAD.MOV.U32 R148, RZ, RZ, RZ ;  /* 0x000000ffff947224 */ /* 0x000fe200078e00ff */
[----:B------:R-:W-:Y:S01]  /*13b0*/  CS2R R24, SRZ ;  /* 0x0000000000187805 */ /* 0x000fe2000001ff00 */
        /* <DEDUP_REMOVED lines=9> */
[----:B----4-:R-:W-:Y:S01]  /*1450*/  CS2R R34, SRZ ;  /* 0x0000000000227805 */ /* 0x010fe2000001ff00 */
[----:B------:R-:W-:Y:S01]  /*1460*/  IMAD.MOV.U32 R136, RZ, RZ, RZ ;  /* 0x000000ffff887224 */ /* 0x000fe200078e00ff */
[----:B-----5:R-:W-:Y:S01]  /*1470*/  CS2R R36, SRZ ;  /* 0x0000000000247805 */ /* 0x020fe2000001ff00 */
[----:B------:R-:W-:Y:S01]  /*1480*/  IMAD.MOV.U32 R134, RZ, RZ, RZ ;  /* 0x000000ffff867224 */ /* 0x000fe200078e00ff */
[----:B------:R-:W-:Y:S01]  /*1490*/  CS2R R38, SRZ ;  /* 0x0000000000267805 */ /* 0x000fe2000001ff00 */
[----:B------:R-:W-:Y:S01]  /*14a0*/  IMAD.MOV.U32 R132, RZ, RZ, RZ ;  /* 0x000000ffff847224 */ /* 0x000fe200078e00ff */
[----:B------:R-:W-:-:S02]  /*14b0*/  CS2R R40, SRZ ;  /* 0x0000000000287805 */ /* 0x000fc4000001ff00 */
[----:B0-----:R-:W-:Y:S01]  /*14c0*/  R2UR UR7, R8 ;  /* 0x00000000080772ca */ /* 0x001fe200000e0000 */
        /* <DEDUP_REMOVED lines=46> */
[----:B------:R-:W-:-:S02]  /*17b0*/  IMAD.MOV.U32 R162, RZ, RZ, RZ ;  /* 0x000000ffffa27224 */ /* 0x000fc400078e00ff */
[----:B------:R-:W-:Y:S02]  /*17c0*/  IMAD.MOV.U32 R168, RZ, RZ, RZ ;  /* 0x000000ffffa87224 */ /* 0x000fe400078e00ff */
[----:B------:R-:W-:Y:S02]  /*17d0*/  IMAD.MOV.U32 R166, RZ, RZ, RZ ;  /* 0x000000ffffa67224 */ /* 0x000fe400078e00ff */
[----:B------:R-:W-:Y:S02]  /*17e0*/  IMAD.MOV.U32 R172, RZ, RZ, RZ ;  /* 0x000000ffffac7224 */ /* 0x000fe400078e00ff */
[----:B------:R-:W-:Y:S02]  /*17f0*/  IMAD.MOV.U32 R170, RZ, RZ, RZ ;  /* 0x000000ffffaa7224 */ /* 0x000fe400078e00ff */
[----:B------:R-:W-:Y:S02]  /*1800*/  IMAD.MOV.U32 R176, RZ, RZ, RZ ;  /* 0x000000ffffb07224 */ /* 0x000fe400078e00ff */
        /* <DEDUP_REMOVED lines=13> */
[----:B------:R-:W-:Y:S01]  /*18e0*/  IMAD.MOV.U32 R198, RZ, RZ, RZ ;  /* 0x000000ffffc67224 */ /* 0x000fe200078e00ff */
[----:B------:R-:W-:Y:S06]  /*18f0*/  @!P0 BRA `(.L_x_18) ;  /* 0x0000000800788947 */ /* 0x000fec0003800000 */
[----:B------:R-:W0:Y:S01]  /*1900*/  S2UR UR10, SR_CgaCtaId ;  /* 0x00000000000a79c3 */ /* 0x000e220000008800 */
[----:B------:R-:W-:Y:S01]  /*1910*/  ULEA.HI UR6, UR7, UR7, URZ, 0x1 ;  /* 0x0000000707067291 */ /* 0x000fe2000f8f083f */
[----:B------:R-:W-:Y:S01]  /*1920*/  IMAD.MOV.U32 R160, RZ, RZ, RZ ;  /* 0x000000ffffa07224 */ /* 0x000fe200078e00ff */
[----:B------:R-:W-:Y:S01]  /*1930*/  UMOV UR9, 0x400 ;  /* 0x0000040000097882 */ /* 0x000fe20000000000 */
[----:B------:R-:W-:Y:S01]  /*1940*/  IMAD.U32 R93, RZ, RZ, UR4 ;  /* 0x00000004ff5d7e24 */ /* 0x000fe2000f8e00ff */
[----:B------:R-:W-:Y:S01]  /*1950*/  ULOP3.LUT UR6, UR6, 0xffffe, URZ, 0xc0, !UPT ;  /* 0x000ffffe06067892 */ /* 0x000fe2000f8ec03f */
[----:B------:R-:W-:Y:S01]  /*1960*/  IMAD.U32 R8, RZ, RZ, UR5 ;  /* 0x00000005ff087e24 */ /* 0x000fe2000f8e00ff */
[----:B------:R-:W-:Y:S02]  /*1970*/  UPLOP3.LUT UP0, UPT, UPT, UPT, UPT, 0x40, 0x0 ;  /* 0x000000000000789c */ /* 0x000fe40003f0e870 */
[----:B------:R-:W-:Y:S01]  /*1980*/  UIADD3 UR6, UR7, -UR6, URZ ;  /* 0x8000000607067290 */ /* 0x000fe2000fffe03f */
[----:B------:R-:W-:Y:S01]  /*1990*/  ULDC UR19, c[0x0][0x644] ;  /* 0x0001910000137ab9 */ /* 0x000fe20000000800 */
[----:B0-----:R-:W-:-:S03]  /*19a0*/  ULEA UR9, UR10, UR9, 0x18 ;  /* 0x000000090a097291 */ /* 0x001fc6000f8ec03f */
[----:B------:R-:W-:Y:S01]  /*19b0*/  UMOV UR10, UR5 ;  /* 0x00000005000a7c82 */ /* 0x000fe20008000000 */
[----:B------:R-:W-:-:S04]  /*19c0*/  ULEA UR6, UR6, UR9, 0xc ;  /* 0x0000000906067291 */ /* 0x000fc8000f8e603f */
[----:B------:R-:W-:-:S04]  /*19d0*/  UIADD3 UR6, UR6, 0x180, URZ ;  /* 0x0000018006067890 */ /* 0x000fc8000fffe03f */
[----:B------:R-:W-:-:S03]  /*19e0*/  USHF.R.U32.HI UR7, URZ, 0x4, UR6 ;  /* 0x000000043f077899 */ /* 0x000fc60008011606 */
[----:B------:R-:W-:Y:S01]  /*19f0*/  UMOV UR6, URZ ;  /* 0x0000003f00067c82 */ /* 0x000fe20008000000 */
[----:B------:R-:W-:-:S03]  /*1a00*/  ULOP3.LUT UR9, UR7, 0x3fff, URZ, 0xc0, !UPT ;  /* 0x00003fff07097892 */ /* 0x000fc6000f8ec03f */
[----:B------:R-:W-:-:S09]  /*1a10*/  UMOV UR7, URZ ;  /* 0x0000003f00077c82 */ /* 0x000fd20008000000 */
.L_x_26:
[----:B------:R-:W-:-:S13]  /*1a20*/  ISETP.NE.AND P1, PT, R91, 0x3, PT ;  /* 0x000000035b00780c */ /* 0x000fda0003f25270 */
[----:B0-----:R-:W-:Y:S05]  /*1a30*/  @!P1 BRA `(.L_x_19) ;  /* 0x0000000000049947 */ /* 0x001fea0003800000 */
[----:B------:R-:W-:Y:S01]  /*1a40*/  BPT.TRAP 0x1 ;  /* 0x000000040000795c */ /* 0x000fe20000300000 */
.L_x_19:
[----:B------:R-:W0:Y:S01]  /*1a50*/  S2UR UR12, SR_CgaCtaId ;  /* 0x00000000000c79c3 */ /* 0x000e220000008800 */
[----:B------:R-:W-:Y:S01]  /*1a60*/  UMOV UR11, 0x400 ;  /* 0x00000400000b7882 */ /* 0x000fe20000000000 */
[----:B---3--:R-:W-:Y:S01]  /*1a70*/  SHF.L.U32 R17, R93, 0x1f, RZ ;  /* 0x0000001f5d117819 */ /* 0x008fe200000006ff */
[----:B0-----:R-:W-:-:S04]  /*1a80*/  ULEA UR18, UR12, UR11, 0x18 ;  /* 0x0000000b0c127291 */ /* 0x001fc8000f8ec03f */
[----:B------:R-:W-:-:S09]  /*1a90*/  ULEA UR11, UR10, UR18, 0x3 ;  /* 0x000000120a0b7291 */ /* 0x000fd2000f8e183f */
[----:B------:R0:W1:Y:S01]  /*1aa0*/  SYNCS.PHASECHK.TRANS64.TRYWAIT P0, [UR11], R17 ;  /* 0x00000011ff0075a7 */ /* 0x000062000800014b */
[----:B------:R-:W-:Y:S05]  /*1ab0*/  @!P1 BRA `(.L_x_20) ;  /* 0x0000000000049947 */ /* 0x000fea0003800000 */
[----:B------:R-:W-:Y:S01]  /*1ac0*/  BPT.TRAP 0x1 ;  /* 0x000000040000795c */ /* 0x000fe20000300000 */
.L_x_20:
[C---:B------:R-:W-:Y:S02]  /*1ad0*/  IMAD.SHL.U32 R9, R0.reuse, 0x40, RZ ;  /* 0x0000004000097824 */ /* 0x040fe400078e00ff */
[C---:B------:R-:W-:Y:S02]  /*1ae0*/  IMAD.SHL.U32 R204, R0.reuse, 0x400, RZ ;  /* 0x0000040000cc7824 */ /* 0x040fe400078e00ff */
[----:B------:R-:W-:Y:S01]  /*1af0*/  IMAD.SHL.U32 R206, R0, 0x20, RZ ;  /* 0x0000002000ce7824 */ /* 0x000fe200078e00ff */
[----:B------:R-:W-:-:S04]  /*1b00*/  LOP3.LUT R9, R9, 0x3800, RZ, 0xc0, !PT ;  /* 0x0000380009097812 */ /* 0x000fc800078ec0ff */
[----:B------:R-:W-:Y:S01]  /*1b10*/  LOP3.LUT R9, R9, 0x400, R204, 0xf8, !PT ;  /* 0x0000040009097812 */ /* 0x000fe200078ef8cc */
[----:B------:R-:W-:-:S03]  /*1b20*/  IMAD.SHL.U32 R204, R0, 0x10, RZ ;  /* 0x0000001000cc7824 */ /* 0x000fc600078e00ff */
[----:B------:R-:W-:-:S04]  /*1b30*/  LOP3.LUT R9, R9, 0x380, R206, 0xf8, !PT ;  /* 0x0000038009097812 */ /* 0x000fc800078ef8ce */
[----:B------:R-:W-:Y:S01]  /*1b40*/  LOP3.LUT R9, R9, 0x20, R204, 0xf8, !PT ;  /* 0x0000002009097812 */ /* 0x000fe200078ef8cc */
[----:B------:R-:W-:-:S03]  /*1b50*/  IMAD.U32 R204, RZ, RZ, UR10 ;  /* 0x0000000affcc7e24 */ /* 0x000fc6000f8e00ff */
[----:B------:R-:W-:-:S05]  /*1b60*/  SHF.R.U32.HI R9, RZ, 0x3, R9 ;  /* 0x00000003ff097819 */ /* 0x000fca0000011609 */
[----:B------:R-:W-:Y:S01]  /*1b70*/  IMAD R9, R204, 0x800, R9 ;  /* 0x00000800cc097824 */ /* 0x000fe200078e0209 */
[----:B-1----:R-:W-:Y:S06]  /*1b80*/  @P0 BRA `(.L_x_21) ;  /* 0x0000000000080947 */ /* 0x002fec0003800000 */
[----:B------:R-:W1:Y:S02]  /*1b90*/  SYNCS.PHASECHK.TRANS64.TRYWAIT P0, [UR11], R17 ;  /* 0x00000011ff0075a7 */ /* 0x000e64000800014b */
[----:B-1----:R-:W-:Y:S05]  /*1ba0*/  @!P0 BRA `(.L_x_22) ;  /* 0x00000078001c8947 */ /* 0x002fea0003800000 */
.L_x_21:
[----:B------:R-:W-:Y:S01]  /*1bb0*/  LDS R89, [R9+UR18+0x30180] ;  /* 0x0301801209597984 */ /* 0x000fe20008000800 */
[----:B------:R-:W-:Y:S02]  /*1bc0*/  UIADD3 UR11, UR18, 0x10180, URZ ;  /* 0x00010180120b7890 */ /* 0x000fe4000fffe03f */
[----:B------:R-:W-:Y:S01]  /*1bd0*/  USEL UR7, UR7, URZ, !UP0 ;  /* 0x0000003f07077287 */ /* 0x000fe2000c000000 */
[----:B-1----:R-:W1:Y:S01]  /*1be0*/  LDS R204, [R9+UR18+0x30188] ;  /* 0x0301881209cc7984 */ /* 0x002e620008000800 */
[----:B------:R-:W-:Y:S02]  /*1bf0*/  USHF.R.U32.HI UR11, URZ, 0x4, UR11 ;  /* 0x000000043f0b7899 */ /* 0x000fe4000801160b */
[----:B------:R-:W-:Y:S02]  /*1c00*/  ULOP3.LUT UR12, UR9, 0x10000, URZ, 0xfc, !UPT ;  /* 0x00010000090c7892 */ /* 0x000fe4000f8efc3f */
[----:B------:R-:W-:Y:S02]  /*1c10*/  ULOP3.LUT UR11, UR11, 0x3fff, URZ, 0xc0, !UPT ;  /* 0x00003fff0b0b7892 */ /* 0x000fe4000f8ec03f */
[----:B------:R-:W-:-:S02]  /*1c20*/  UISETP.NE.U32.AND UP0, UPT, UR7, URZ, UPT ;  /* 0x0000003f0700728c */ /* 0x000fc4000bf05070 */
[----:B------:R-:W-:Y:S02]  /*1c30*/  ULOP3.LUT UR11, UR11, 0x10000, URZ, 0xfc, !UPT ;  /* 0x000100000b0b7892 */ /* 0x000fe4000f8efc3f */
[----:B------:R-:W-:Y:S02]  /*1c40*/  ULEA UR12, UR10, UR12, 0x9 ;  /* 0x0000000c0a0c7291 */ /* 0x000fe4000f8e483f */
[----:B------:R-:W-:Y:S01]  /*1c50*/  ULEA UR14, UR10, UR11, 0xa ;  /* 0x0000000b0a0e7291 */ /* 0x000fe2000f8e503f */
[----:B------:R-:W-:Y:S01]  /*1c60*/  UMOV UR13, 0x80000020 ;  /* 0x80000020000d7882 */ /* 0x000fe20000000000 */
[----:B------:R-:W-:Y:S01]  /*1c70*/  UMOV UR15, 0x40000040 ;  /* 0x40000040000f7882 */ /* 0x000fe20000000000 */
[----:B------:R-:W-:Y:S01]  /*1c80*/  UIADD3 UR6, UR6, 0x2, URZ ;  /* 0x0000000206067890 */ /* 0x000fe2000fffe03f */
[----:B-1----:R-:W-:-:S06]  /*1c90*/  WARPGROUP.ARRIVE ;  /* 0x00000000000079c5 */ /* 0x002fcc0000000000 */
[----:B------:R-:W-:Y:S01]  /*1ca0*/  QGMMA.SP.64x128x64.F32.E4M3.E4M3 R24, gdesc[UR12], R24, UP0, R89 ;  /* 0x05e059000c1879f3 */ /* 0x000fe2000bf00a18 */
[----:B------:R-:W-:Y:S02]  /*1cb0*/  UIADD3 UR12, UR12, 0x2, URZ ;  /* 0x000000020c0c7890 */ /* 0x000fe4000fffe03f */
[----:B------:R-:W-:Y:S01]  /*1cc0*/  UIADD3 UR14, UR14, 0x4, URZ ;  /* 0x000000040e0e7890 */ /* 0x000fe2000fffe03f */
[----:B------:R-:W-:Y:S01]  /*1cd0*/  UMOV UR13, 0x80000020 ;  /* 0x80000020000d7882 */ /* 0x000fe20000000000 */
[----:B------:R-:W-:Y:S01]  /*1ce0*/  UMOV UR15, 0x40000040 ;  /* 0x40000040000f7882 */ /* 0x000fe20000000000 */
[----:B------:R-:W-:-:S04]  /*1cf0*/  UISETP.NE.AND UP0, UPT, UR6, UR19, UPT ;  /* 0x000000130600728c */ /* 0x000fc8000bf05270 */
[----:B------:R-:W-:-:S04]  /*1d00*/  USEL UR7, URZ, 0x1, UP0 ;  /* 0x000000013f077887 */ /* 0x000fc80008000000 */
[----:B------:R-:W-:-:S06]  /*1d10*/  UISETP.NE.AND UP0, UPT, UR7, URZ, UPT ;  /* 0x0000003f0700728c */ /* 0x000fcc000bf05270 */
[----:B------:R-:W-:Y:S01]  /*1d20*/  PLOP3.LUT P0, PT, PT, PT, UP0, 0x80, 0x0 ;  /* 0x000000000000781c */ /* 0x000fe20003f0f008 */
[----:B------:R-:W-:Y:S03]  /*1d30*/  QGMMA.SP.64x128x64.F32.E4M3.E4M3 R24, gdesc[UR12], R24, R204, gsb0 ;  /* 0x05e0cc000c1879f3 */ /* 0x000fe60008000a18 */
[----:B------:R-:W-:-:S09]  /*1d40*/  WARPGROUP.DEPBAR.LE gsb0, 0x0 ;  /* 0x00008000000079c5 */ /* 0x000fd20000010000 */
[----:B------:R-:W-:Y:S05]  /*1d50*/  @!P0 BRA `(.L_x_23) ;  /* 0x0000000400088947 */ /* 0x000fea0003800000 */
[----:B------:R-:W-:Y:S01]  /*1d60*/  FADD R21, R24, R21 ;  /* 0x0000001518157221 */ /* 0x000fe20000000000 */
[----:B------:R-:W-:-:S01]  /*1d70*/  FADD R198, R25, R198 ;  /* 0x000000c619c67221 */ /* 0x000fc20000000000 */
        /* <DEDUP_REMOVED lines=62> */
[----:B------:R-:W-:-:S02]  /*2160*/  WARPGROUP.DEPBAR.LE gsb0, 0x0 ;  /* 0x00008000000079c5 */ /* 0x000fc40000010000 */
[----:B------:R-:W-:-:S05]  /*2170*/  UMOV UR6, URZ ;  /* 0x0000003f00067c82 */ /* 0x000fca0008000000 */
.L_x_23:
[----:B------:R-:W-:Y:S05]  /*2180*/  @!P1 BRA `(.L_x_24) ;  /* 0x0000000000049947 */ /* 0x000fea0003800000 */
[----:B------:R-:W-:Y:S01]  /*2190*/  BPT.TRAP 0x1 ;  /* 0x000000040000795c */ /* 0x000fe20000300000 */
.L_x_24:
[----:B------:R-:W-:-:S13]  /*21a0*/  LOP3.LUT P0, RZ, R10, R5, RZ, 0xc0, !PT ;  /* 0x000000050aff7212 */ /* 0x000fda000780c0ff */
[----:B------:R-:W-:-:S05]  /*21b0*/  @P0 LEA R9, R8, UR18, 0x3 ;  /* 0x0000001208090c11 */ /* 0x000fca000f8e18ff */
[----:B------:R-:W-:-:S05]  /*21c0*/  @P0 VIADD R204, R9, 0x40 ;  /* 0x0000004009cc0836 */ /* 0x000fca0000000000 */
[----:B------:R-:W-:-:S04]  /*21d0*/  @P0 PRMT R204, R11, 0x654, R204 ;  /* 0x000006540bcc0816 */ /* 0x000fc800000000cc */
[----:B------:R1:W-:Y:S01]  /*21e0*/  @P0 SYNCS.ARRIVE.TRANS64.RED.A1T0 RZ, [R204+URZ], RZ ;  /* 0x000000ffccff09a7 */ /* 0x0003e2000810043f */
[----:B------:R-:W-:-:S13]  /*21f0*/  ISETP.GT.U32.AND P0, PT, R4, 0x1, PT ;  /* 0x000000010400780c */ /* 0x000fda0003f04070 */
[----:B-1----:R-:W-:Y:S05]  /*2200*/  @P0 BRA `(.L_x_25) ;  /* 0x0000000000040947 */ /* 0x002fea0003800000 */
[----:B------:R-:W-:Y:S01]  /*2210*/  BPT.TRAP 0x1 ;  /* 0x000000040000795c */ /* 0x000fe20000300000 */
.L_x_25:
[----:B------:R-:W-:Y:S01]  /*2220*/  UIADD3 UR10, UR10, 0x1, URZ ;  /* 0x000000010a0a7890 */ /* 0x000fe2000fffe03f */
[C---:B------:R-:W-:Y:S01]  /*2230*/  ISETP.GT.AND P1, PT, R7.reuse, 0x1, PT ;  /* 0x000000010700780c */ /* 0x040fe20003f24270 */
[----:B------:R-:W-:Y:S02]  /*2240*/  VIADD R8, R8, 0x1 ;  /* 0x0000000108087836 */ /* 0x000fe40000000000 */
[----:B------:R-:W-:Y:S01]  /*2250*/  UISETP.NE.AND UP1, UPT, UR10, 0x8, UPT ;  /* 0x000000080a00788c */ /* 0x000fe2000bf25270 */
[----:B------:R-:W-:Y:S02]  /*2260*/  VIADD R7, R7, 0xffffffff ;  /* 0xffffffff07077836 */ /* 0x000fe40000000000 */
[C---:B------:R-:W-:Y:S01]  /*2270*/  ISETP.NE.AND P0, PT, R8.reuse, 0x8, PT ;  /* 0x000000080800780c */ /* 0x040fe20003f05270 */
[----:B------:R-:W-:Y:S02]  /*2280*/  USEL UR7, URZ, 0x1, UP1 ;  /* 0x000000013f077887 */ /* 0x000fe40008800000 */
[----:B------:R-:W-:Y:S01]  /*2290*/  USEL UR10, UR10, URZ, UP1 ;  /* 0x0000003f0a0a7287 */ /* 0x000fe20008800000 */
[----:B------:R-:W-:-:S03]  /*22a0*/  SEL R8, R8, RZ, P0 ;  /* 0x000000ff08087207 */ /* 0x000fc60000000000 */
[----:B------:R-:W-:Y:S01]  /*22b0*/  LOP3.LUT R93, R93, UR7, RZ, 0x3c, !PT ;  /* 0x000000075d5d7c12 */ /* 0x000fe2000f8e3cff */
[----:B------:R-:W-:Y:S01]  /*22c0*/  UMOV UR7, 0x1 ;  /* 0x0000000100077882 */ /* 0x000fe20000000000 */
[----:B------:R-:W-:Y:S06]  /*22d0*/  @P1 BRA `(.L_x_26) ;  /* 0xfffffff400d01947 */ /* 0x000fec000383ffff */
.L_x_18:
[----:B------:R-:W1:Y:S01]  /*22e0*/  LDC R93, c[0x0][0x288] ;  /* 0x0000a200ff5d7b82 */ /* 0x000e620000000800 */
[----:B------:R-:W-:Y:S01]  /*22f0*/  LOP3.LUT R7, R0, 0x60, RZ, 0xc0, !PT ;  /* 0x0000006000077812 */ /* 0x000fe200078ec0ff */
[----:B------:R-:W-:Y:S01]  /*2300*/  IMAD.SHL.U32 R206, R14, 0x80, RZ ;  /* 0x000000800ece7824 */ /* 0x000fe200078e00ff */
[----:B------:R-:W-:Y:S01]  /*2310*/  SHF.R.U32.HI R8, RZ, 0x2, R0 ;  /* 0x00000002ff087819 */ /* 0x000fe20000011600 */
[----:B------:R-:W-:Y:S01]  /*2320*/  UIADD3 UR5, UR8, UR5, URZ ;  /* 0x0000000508057290 */ /* 0x000fe2000fffe03f */
[----:B------:R-:W-:Y:S01]  /*2330*/  SHF.R.U32.HI R7, RZ, 0x5, R7 ;  /* 0x00000005ff077819 */ /* 0x000fe20000011607 */
[----:B------:R-:W-:Y:S01]  /*2340*/  UISETP.NE.AND UP0, UPT, UR6, URZ, UPT ;  /* 0x0000003f0600728c */ /* 0x000fe2000bf05270 */
[----:B------:R-:W-:Y:S01]  /*2350*/  LOP3.LUT R8, R8, 0x7, RZ, 0xc0, !PT ;  /* 0x0000000708087812 */ /* 0x000fe200078ec0ff */
[----:B------:R-:W-:Y:S01]  /*2360*/  ULDC UR7, c[0x0][0x284] ;  /* 0x0000a10000077ab9 */ /* 0x000fe20000000800 */
[----:B------:R-:W-:Y:S01]  /*2370*/  LOP3.LUT R9, R12, 0x1, RZ, 0xc0, !PT ;  /* 0x000000010c097812 */ /* 0x000fe200078ec0ff */
[C---:B0--3--:R-:W-:Y:S01]  /*2380*/  IMAD.SHL.U32 R17, R7.reuse, 0x10, RZ ;  /* 0x0000001007117824 */ /* 0x049fe200078e00ff */
[----:B------:R-:W-:Y:S01]  /*2390*/  USHF.R.U32.HI UR6, URZ, 0x3, UR5 ;  /* 0x000000033f067899 */ /* 0x000fe20008011605 */
[----:B------:R-:W-:Y:S01]  /*23a0*/  IMAD R204, R7, -0x10, -R8 ;  /* 0xfffffff007cc7824 */ /* 0x000fe200078e0a08 */
[----:B------:R-:W-:Y:S01]  /*23b0*/  SHF.R.U32.HI R7, RZ, 0x1, R0 ;  /* 0x00000001ff077819 */ /* 0x000fe20000011600 */
[----:B------:R-:W-:Y:S01]  /*23c0*/  ULDC.64 UR10, c[0x0][0x6d0] ;  /* 0x0001b400000a7ab9 */ /* 0x000fe20000000a00 */
[----:B------:R-:W-:Y:S01]  /*23d0*/  LOP3.LUT R8, R17, 0xfffffff0, R8, 0xe2, !PT ;  /* 0xfffffff011087812 */ /* 0x000fe200078ee208 */
[----:B------:R-:W-:Y:S01]  /*23e0*/  IMAD R9, R9, -0x40, R204 ;  /* 0xffffffc009097824 */ /* 0x000fe200078e02cc */
[----:B------:R-:W-:Y:S01]  /*23f0*/  ULOP3.LUT UR6, UR6, 0x1, URZ, 0xc0, !UPT ;  /* 0x0000000106067892 */ /* 0x000fe2000f8ec03f */
[----:B------:R-:W-:Y:S01]  /*2400*/  IMAD.SHL.U32 R204, R6, 0x80, RZ ;  /* 0x0000008006cc7824 */ /* 0x000fe200078e00ff */
[----:B------:R-:W-:Y:S01]  /*2410*/  LOP3.LUT R7, R8, 0x40, R7, 0xf8, !PT ;  /* 0x0000004008077812 */ /* 0x000fe200078ef807 */
[----:B------:R-:W-:Y:S01]  /*2420*/  IMAD.MOV.U32 R95, RZ, RZ, R19 ;  /* 0x000000ffff5f7224 */ /* 0x000fe200078e0013 */
[----:B------:R-:W-:Y:S01]  /*2430*/  UISETP.NE.U32.AND UP1, UPT, UR6, 0x1, UPT ;  /* 0x000000010600788c */ /* 0x000fe2000bf25070 */
[----:B------:R-:W-:-:S02]  /*2440*/  SHF.R.S32.HI R89, RZ, 0x1f, R13 ;  /* 0x0000001fff597819 */ /* 0x000fc4000001140d */
[----:B-1----:R-:W-:Y:S01]  /*2450*/  ISETP.GE.AND P0, PT, R206, R93, PT ;  /* 0x0000005dce00720c */ /* 0x002fe20003f06270 */
[----:B------:R-:W-:Y:S01]  /*2460*/  UISETP.GT.U32.AND UP1, UPT, UR8, 0x7, !UP1 ;  /* 0x000000070800788c */ /* 0x000fe2000cf24070 */
[C---:B------:R-:W-:Y:S01]  /*2470*/  IADD3 R17, -R204.reuse, UR7, R9 ;  /* 0x00000007cc117c10 */ /* 0x040fe2000fffe109 */
[----:B------:R-:W-:Y:S01]  /*2480*/  IMAD R208, R89, UR10, RZ ;  /* 0x0000000a59d07c24 */ /* 0x000fe2000f8e02ff */
[----:B------:R-:W-:Y:S01]  /*2490*/  ISETP.GE.OR P0, PT, R204, UR7, P0 ;  /* 0x00000007cc007c0c */ /* 0x000fe20008706670 */
[----:B------:R-:W-:Y:S01]  /*24a0*/  USEL UR7, URZ, 0x1, !UP0 ;  /* 0x000000013f077887 */ /* 0x000fe2000c000000 */
[----:B------:R-:W-:Y:S01]  /*24b0*/  LOP3.LUT R6, R7, R204, RZ, 0xfc, !PT ;  /* 0x000000cc07067212 */ /* 0x000fe200078efcff */
[----:B------:R-:W-:Y:S01]  /*24c0*/  UISETP.GT.U32.AND UP0, UPT, UR5, 0x7, UPT ;  /* 0x000000070500788c */ /* 0x000fe2000bf04070 */
[----:B------:R-:W-:Y:S01]  /*24d0*/  LOP3.LUT R8, R0, 0x3, RZ, 0xc0, !PT ;  /* 0x0000000300087812 */ /* 0x000fe200078ec0ff */
[----:B------:R-:W-:Y:S01]  /*24e0*/  USEL UR6, URZ, 0x1, !UP1 ;  /* 0x000000013f067887 */ /* 0x000fe2000c800000 */
[----:B------:R-:W-:Y:S01]  /*24f0*/  SHF.R.S32.HI R7, RZ, 0x1f, R6 ;  /* 0x0000001fff077819 */ /* 0x000fe20000011406 */
[----:B------:R-:W-:Y:S01]  /*2500*/  UISETP.LT.U32.AND UP0, UPT, UR8, 0x8, UP0 ;  /* 0x000000080800788c */ /* 0x000fe20008701070 */
[----:B------:R-:W-:Y:S01]  /*2510*/  ISETP.NE.AND P1, PT, RZ, UR7, PT ;  /* 0x00000007ff007c0c */ /* 0x000fe2000bf25270 */
[----:B------:R-:W-:Y:S01]  /*2520*/  IMAD R93, R8, -0x2, R93 ;  /* 0xfffffffe085d7824 */ /* 0x000fe200078e025d */
[----:B------:R-:W-:Y:S01]  /*2530*/  ULOP3.LUT UR5, UR5, 0x7, URZ, 0xc0, !UPT ;  /* 0x0000000705057892 */ /* 0x000fe2000f8ec03f */
[C---:B------:R-:W-:Y:S01]  /*2540*/  IMAD R97, R13.reuse, UR11, R208 ;  /* 0x0000000b0d617c24 */ /* 0x040fe2000f8e02d0 */
[----:B------:R-:W-:Y:S01]  /*2550*/  USEL UR9, URZ, 0x1, !UP0 ;  /* 0x000000013f097887 */ /* 0x000fe2000c000000 */
[----:B------:R-:W-:-:S03]  /*2560*/  IMAD.WIDE.U32 R8, R13, UR10, R6 ;  /* 0x0000000a0d087c25 */ /* 0x000fc6000f8e0006 */
[----:B------:R-:W-:Y:S01]  /*2570*/  ULOP3.LUT UR4, UR6, UR4, UR9, 0x96, !UPT ;  /* 0x0000000406047292 */ /* 0x000fe2000f8e9609 */
[----:B------:R-:W-:-:S04]  /*2580*/  IMAD.IADD R19, R9, 0x1, R97 ;  /* 0x0000000109137824 */ /* 0x000fc800078e0261 */
[----:B------:R-:W-:Y:S07]  /*2590*/  @!P1 BRA `(.L_x_27) ;  /* 0x0000000400049947 */ /* 0x000fee0003800000 */
[----:B------:R-:W-:Y:S01]  /*25a0*/  FADD R21, R24, R21 ;  /* 0x0000001518157221 */ /* 0x000fe20000000000 */
        /* <DEDUP_REMOVED lines=63> */
[----:B------:R-:W-:-:S06]  /*29a0*/  WARPGROUP.DEPBAR.LE gsb0, 0x0 ;  /* 0x00008000000079c5 */ /* 0x000fcc0000010000 */
.L_x_27:
[----:B------:R-:W-:Y:S02]  /*29b0*/  WARPGROUP.DEPBAR.LE gsb0, 0x0 ;  /* 0x00008000000079c5 */ /* 0x000fe40000010000 */
[----:B------:R-:W-:Y:S02]  /*29c0*/  IMAD.MOV.U32 R26, RZ, RZ, R8 ;  /* 0x000000ffff1a7224 */ /* 0x000fe400078e0008 */
[----:B------:R-:W-:Y:S02]  /*29d0*/  IMAD.MOV.U32 R27, RZ, RZ, R19 ;  /* 0x000000ffff1b7224 */ /* 0x000fe400078e0013 */
[----:B------:R-:W-:Y:S02]  /*29e0*/  IMAD.IADD R8, R93, 0x1, -R206 ;  /* 0x000000015d087824 */ /* 0x000fe400078e0ace */
[----:B------:R-:W-:Y:S01]  /*29f0*/  IMAD.MOV.U32 R9, RZ, RZ, -0x1 ;  /* 0xffffffffff097424 */ /* 0x000fe200078e00ff */
[----:B------:R-:W-:Y:S06]  /*2a00*/  @P0 BRA `(.L_x_28) ;  /* 0x0000004800a40947 */ /* 0x000fec0003800000 */
[----:B------:R-:W0:Y:S01]  /*2a10*/  LDC.64 R24, c[0x0][0x6c8] ;  /* 0x0001b200ff187b82 */ /* 0x000e220000000a00 */
[----:B----45:R-:W-:Y:S01]  /*2a20*/  FSETP.NEU.AND P1, PT, R16, RZ, PT ;  /* 0x000000ff1000720b */ /* 0x030fe20003f2d000 */
[----:B------:R-:W-:Y:S01]  /*2a30*/  IMAD.WIDE R28, R14, 0x80, RZ ;  /* 0x000000800e1c7825 */ /* 0x000fe200078e02ff */
[----:B------:R-:W-:Y:S01]  /*2a40*/  ISETP.GT.AND P0, PT, R8, RZ, PT ;  /* 0x000000ff0800720c */ /* 0x000fe20003f04270 */
[----:B------:R-:W-:Y:S02]  /*2a50*/  BSSY B0, `(.L_x_28) ;  /* 0x00004a4000007945 */ /* 0x000fe40003800000 */
[----:B------:R-:W-:Y:S01]  /*2a60*/  IMAD.SHL.U32 R19, R0, 0x2, RZ ;  /* 0x0000000200137824 */ /* 0x000fe200078e00ff */
[----:B------:R-:W-:-:S04]  /*2a70*/  ISETP.GT.AND P5, PT, R17, RZ, P0 ;  /* 0x000000ff1100720c */ /* 0x000fc800007a4270 */
[----:B------:R-:W-:Y:S01]  /*2a80*/  LOP3.LUT R39, R28, 0x6, R19, 0xf8, !PT ;  /* 0x000000061c277812 */ /* 0x000fe200078ef813 */
[----:B0-----:R-:W-:-:S04]  /*2a90*/  IMAD R14, R29, R24, RZ ;  /* 0x000000181d0e7224 */ /* 0x001fc800078e02ff */
[----:B------:R-:W-:-:S04]  /*2aa0*/  IMAD.WIDE.U32 R34, R39, R24, R26 ;  /* 0x0000001827227225 */ /* 0x000fc800078e001a */
[----:B------:R-:W-:-:S04]  /*2ab0*/  IMAD R19, R39, R25, R14 ;  /* 0x0000001927137224 */ /* 0x000fc800078e020e */
[----:B------:R-:W-:Y:S01]  /*2ac0*/  IMAD.IADD R43, R35, 0x1, R19 ;  /* 0x00000001232b7824 */ /* 0x000fe200078e0213 */
[----:B------:R-:W-:Y:S06]  /*2ad0*/  @!P1 BRA `(.L_x_29) ;  /* 0x0000003000f09947 */ /* 0x000fec0003800000 */
[----:B------:R-:W-:Y:S01]  /*2ae0*/  ULDC.64 UR6, c[0x0][0x6b8] ;  /* 0x0001ae0000067ab9 */ /* 0x000fe20000000a00 */
[----:B------:R-:W-:Y:S01]  /*2af0*/  ULDC.64 UR12, c[0x0][0x6b0] ;  /* 0x0001ac00000c7ab9 */ /* 0x000fe20000000a00 */
[----:B------:R-:W-:Y:S01]  /*2b00*/  IMAD R14, R89, UR6, RZ ;  /* 0x00000006590e7c24 */ /* 0x000fe2000f8e02ff */
[----:B------:R-:W-:Y:S01]  /*2b10*/  ULDC.64 UR14, c[0x0][0x6a8] ;  /* 0x0001aa00000e7ab9 */ /* 0x000fe20000000a00 */
[C---:B------:R-:W-:Y:S01]  /*2b20*/  IMAD.WIDE.U32 R30, R13.reuse, UR6, R6 ;  /* 0x000000060d1e7c25 */ /* 0x040fe2000f8e0006 */
[----:B------:R-:W0:Y:S01]  /*2b30*/  LDC.64 R32, c[0x0][0x6b0] ;  /* 0x0001ac00ff207b82 */ /* 0x000e220000000a00 */
[----:B------:R-:W-:Y:S02]  /*2b40*/  ULDC.64 UR10, c[0x0][0x6c0] ;  /* 0x0001b000000a7ab9 */ /* 0x000fe40000000a00 */
[----:B------:R-:W-:Y:S02]  /*2b50*/  IMAD R41, R13, UR7, R14 ;  /* 0x000000070d297c24 */ /* 0x000fe4000f8e020e */
[----:B------:R-:W-:-:S02]  /*2b60*/  IMAD R28, R29, UR12, RZ ;  /* 0x0000000c1d1c7c24 */ /* 0x000fc4000f8e02ff */
[----:B------:R-:W-:Y:S02]  /*2b70*/  IMAD.IADD R31, R31, 0x1, R41 ;  /* 0x000000011f1f7824 */ /* 0x000fe400078e0229 */
[C---:B------:R-:W-:Y:S02]  /*2b80*/  IMAD R37, R39.reuse, UR13, R28 ;  /* 0x0000000d27257c24 */ /* 0x040fe4000f8e021c */
[----:B------:R-:W-:-:S04]  /*2b90*/  IMAD.WIDE.U32 R26, R39, UR12, R30 ;  /* 0x0000000c271a7c25 */ /* 0x000fc8000f8e001e */
[----:B------:R-:W-:Y:S01]  /*2ba0*/  IMAD.IADD R19, R27, 0x1, R37 ;  /* 0x000000011b137824 */ /* 0x000fe200078e0225 */
[----:B------:R-:W-:-:S04]  /*2bb0*/  LEA R28, P1, R26, UR14, 0x2 ;  /* 0x0000000e1a1c7c11 */ /* 0x000fc8000f8210ff */
[----:B------:R-:W-:-:S05]  /*2bc0*/  LEA.HI.X R29, R26, UR15, R19, 0x2, P1 ;  /* 0x0000000f1a1d7c11 */ /* 0x000fca00088f1413 */
[----:B------:R-:W3:Y:S01]  /*2bd0*/  @P5 LDG.E.LTC128B R19, desc[UR16][R28.64] ;  /* 0x000000101c135981 */ /* 0x000ee2000c1e1920 */
[C---:B------:R-:W-:Y:S01]  /*2be0*/  LEA R26, P1, R34.reuse, UR10, 0x2 ;  /* 0x0000000a221a7c11 */ /* 0x040fe2000f8210ff */
[----:B0-----:R-:W-:Y:S01]  /*2bf0*/  IMAD.WIDE.U32 R32, R39, UR12, R32 ;  /* 0x0000000c27207c25 */ /* 0x001fe2000f8e0020 */
[----:B------:R-:W-:Y:S01]  /*2c00*/  BSSY B1, `(.L_x_30) ;  /* 0x0000014000017945 */ /* 0x000fe20003800000 */
[----:B------:R-:W-:Y:S02]  /*2c10*/  ISETP.GT.AND P0, PT, R17, 0x8, P0 ;  /* 0x000000081100780c */ /* 0x000fe40000704270 */
[----:B------:R-:W-:Y:S01]  /*2c20*/  LEA.HI.X R27, R34, UR11, R43, 0x2, P1 ;  /* 0x0000000b221b7c11 */ /* 0x000fe200088f142b */
[----:B------:R-:W-:Y:S01]  /*2c30*/  IMAD.IADD R45, R37, 0x1, R33 ;  /* 0x00000001252d7824 */ /* 0x000fe200078e0221 */
[----:B------:R-:W-:Y:S01]  /*2c40*/  ISETP.GT.AND P1, PT, R8, 0x1, PT ;  /* 0x000000010800780c */ /* 0x000fe20003f24270 */
[----:B------:R-:W-:Y:S01]  /*2c50*/  IMAD.WIDE.U32 R34, R39, UR12, R6 ;  /* 0x0000000c27227c25 */ /* 0x000fe2000f8e0006 */
[----:B------:R-:W-:-:S03]  /*2c60*/  IADD3 R38, P4, R6, R32, RZ ;  /* 0x0000002006267210 */ /* 0x000fc60007f9e0ff */
[----:B------:R-:W-:Y:S02]  /*2c70*/  IMAD.IADD R35, R37, 0x1, R35 ;  /* 0x0000000125237824 */ /* 0x000fe400078e0223 */
[----:B------:R-:W-:-:S04]  /*2c80*/  IMAD.WIDE.U32 R34, R13, UR6, R34 ;  /* 0x000000060d227c25 */ /* 0x000fc8000f8e0022 */
[----:B---3--:R-:W-:-:S04]  /*2c90*/  FMUL R14, R19, R16 ;  /* 0x00000010130e7220 */ /* 0x008fc80000400000 */
[----:B--2---:R-:W-:Y:S01]  /*2ca0*/  FFMA R43, R21, R15, R14 ;  /* 0x0000000f152b7223 */ /* 0x004fe2000000000e */
[----:B------:R-:W-:Y:S02]  /*2cb0*/  IADD3 R14, P2, R30, R32, RZ ;  /* 0x000000201e0e7210 */ /* 0x000fe40007f5e0ff */
[----:B------:R-:W-:Y:S02]  /*2cc0*/  LEA R30, P6, R24, R26, 0x2 ;  /* 0x0000001a181e7211 */ /* 0x000fe400078c10ff */
[----:B------:R0:W-:Y:S01]  /*2cd0*/  @P5 STG.E desc[UR16][R26.64], R43 ;  /* 0x0000002b1a005986 */ /* 0x0001e2000c101910 */
[----:B------:R-:W-:Y:S01]  /*2ce0*/  ISETP.GT.AND P5, PT, R17, RZ, P1 ;  /* 0x000000ff1100720c */ /* 0x000fe20000fa4270 */
[----:B------:R-:W-:Y:S01]  /*2cf0*/  IMAD.X R21, R45, 0x1, R31, P2 ;  /* 0x000000012d157824 */ /* 0x000fe200010e061f */
[----:B------:R-:W-:-:S04]  /*2d00*/  LEA R32, P2, R14, UR14, 0x2 ;  /* 0x0000000e0e207c11 */ /* 0x000fc8000f8410ff */
[----:B------:R-:W-:-:S07]  /*2d10*/  LEA.HI.X R33, R14, UR15, R21, 0x2, P2 ;  /* 0x0000000f0e217c11 */ /* 0x000fce00090f1415 */
[----:B0-----:R-:W-:Y:S05]  /*2d20*/  @!P5 BRA `(.L_x_31) ;  /* 0x000000000004d947 */ /* 0x001fea0003800000 */
[----:B------:R0:W5:Y:S02]  /*2d30*/  LDG.E.LTC128B R19, desc[UR16][R32.64] ;  /* 0x0000001020137981 */ /* 0x000164000c1e1920 */
.L_x_31:
[----:B------:R-:W-:Y:S05]  /*2d40*/  BSYNC B1 ;  /* 0x0000000000017941 */ /* 0x000fea0003800000 */
.L_x_30:
[----:B-----5:R-:W-:Y:S01]  /*2d50*/  FMUL R6, R19, R16 ;  /* 0x0000001013067220 */ /* 0x020fe20000400000 */
[----:B------:R-:W-:Y:S01]  /*2d60*/  IMAD.IADD R21, R41, 0x1, R35 ;  /* 0x0000000129157824 */ /* 0x000fe200078e0223 */
[----:B------:R-:W-:Y:S01]  /*2d70*/  LEA.HI.X R31, R24, R27, R25, 0x2, P6 ;  /* 0x0000001b181f7211 */ /* 0x000fe200030f1419 */
[----:B------:R-:W-:Y:S01]  /*2d80*/  BSSY B1, `(.L_x_32) ;  /* 0x0000008000017945 */ /* 0x000fe20003800000 */
[----:B------:R-:W-:Y:S01]  /*2d90*/  FFMA R35, R198, R15, R6 ;  /* 0x0000000fc6237223 */ /* 0x000fe20000000006 */
[----:B------:R-:W-:Y:S01]  /*2da0*/  LEA R36, P2, R34, UR14, 0x2 ;  /* 0x0000000e22247c11 */ /* 0x000fe2000f8410ff */
[----:B------:R-:W-:-:S03]  /*2db0*/  IMAD.X R39, R7, 0x1, R45, P4 ;  /* 0x0000000107277824 */ /* 0x000fc600020e062d */
[----:B------:R1:W-:Y:S01]  /*2dc0*/  @P5 STG.E desc[UR16][R30.64], R35 ;  /* 0x000000231e005986 */ /* 0x0003e2000c101910 */
[----:B------:R-:W-:Y:S01]  /*2dd0*/  LEA.HI.X R37, R34, UR15, R21, 0x2, P2 ;  /* 0x0000000f22257c11 */ /* 0x000fe200090f1415 */
[----:B------:R-:W-:Y:S07]  /*2de0*/  @!P0 BRA `(.L_x_33) ;  /* 0x0000000000048947 */ /* 0x000fee0003800000 */
[----:B------:R2:W5:Y:S02]  /*2df0*/  LDG.E.LTC128B R19, desc[UR16][R36.64+0x20] ;  /* 0x0000201024137981 */ /* 0x000564000c1e1920 */
.L_x_33:
[----:B------:R-:W-:Y:S05]  /*2e00*/  BSYNC B1 ;  /* 0x0000000000017941 */ /* 0x000fea0003800000 */
.L_x_32:
[----:B------:R-:W-:-:S04]  /*2e10*/  IMAD.WIDE.U32 R6, R13, UR6, R38 ;  /* 0x000000060d067c25 */ /* 0x000fc8000f8e0026 */
[----:B-----5:R-:W-:Y:S01]  /*2e20*/  FMUL R14, R19, R16 ;  /* 0x00000010130e7220 */ /* 0x020fe20000400000 */
[----:B------:R-:W-:Y:S01]  /*2e30*/  ISETP.GT.AND P1, PT, R17, 0x8, P1 ;  /* 0x000000081100780c */ /* 0x000fe20000f24270 */
[----:B------:R-:W-:Y:S01]  /*2e40*/  USHF.L.U64.HI UR10, UR12, 0x5, UR13 ;  /* 0x000000050c0a7899 */ /* 0x000fe2000801020d */
[----:B------:R-:W-:Y:S01]  /*2e50*/  IMAD.IADD R7, R41, 0x1, R7 ;  /* 0x0000000129077824 */ /* 0x000fe200078e0207 */
[----:B------:R-:W-:Y:S01]  /*2e60*/  LEA R34, P5, R6, UR14, 0x2 ;  /* 0x0000000e06227c11 */ /* 0x000fe2000f8a10ff */
[----:B------:R-:W-:Y:S01]  /*2e70*/  FFMA R95, R95, R15, R14 ;  /* 0x0000000f5f5f7223 */ /* 0x000fe2000000000e */
[----:B------:R-:W-:Y:S01]  /*2e80*/  ISETP.GT.AND P2, PT, R8, 0x8, PT ;  /* 0x000000080800780c */ /* 0x000fe20003f44270 */
[----:B------:R-:W-:Y:S01]  /*2e90*/  USHF.L.U32 UR9, UR12, 0x5, URZ ;  /* 0x000000050c097899 */ /* 0x000fe2000800063f */
[----:B-1----:R-:W-:Y:S01]  /*2ea0*/  LEA.HI.X R35, R6, UR15, R7, 0x2, P5 ;  /* 0x0000000f06237c11 */ /* 0x002fe2000a8f1407 */
[----:B------:R-:W-:Y:S01]  /*2eb0*/  @P0 IMAD.MOV.U32 R6, RZ, RZ, R26 ;  /* 0x000000ffff060224 */ /* 0x000fe200078e001a */
[----:B------:R-:W-:Y:S01]  /*2ec0*/  BSSY B1, `(.L_x_34) ;  /* 0x0000006000017945 */ /* 0x000fe20003800000 */
[----:B------:R-:W-:Y:S01]  /*2ed0*/  @P0 IMAD.MOV.U32 R7, RZ, RZ, R27 ;  /* 0x000000ffff070224 */ /* 0x000fe200078e001b */
[----:B------:R-:W-:-:S04]  /*2ee0*/  ISETP.GT.AND P4, PT, R17, RZ, P2 ;  /* 0x000000ff1100720c */ /* 0x000fc80001784270 */
[----:B------:R1:W-:Y:S01]  /*2ef0*/  @P0 STG.E desc[UR16][R6.64+0x20], R95 ;  /* 0x0000205f06000986 */ /* 0x0003e2000c101910 */
[----:B------:R-:W-:Y:S08]  /*2f00*/  @!P1 BRA `(.L_x_35) ;  /* 0x0000000000049947 */ /* 0x000ff00003800000 */
[----:B------:R3:W5:Y:S02]  /*2f10*/  LDG.E.LTC128B R19, desc[UR16][R34.64+0x20] ;  /* 0x0000201022137981 */ /* 0x000764000c1e1920 */
.L_x_35:
[----:B------:R-:W-:Y:S05]  /*2f20*/  BSYNC B1 ;  /* 0x0000000000017941 */ /* 0x000fea0003800000 */
.L_x_34:
[----:B-1---5:R-:W-:Y:S01]  /*2f30*/  FMUL R7, R19, R16 ;  /* 0x0000001013077220 */ /* 0x022fe20000400000 */
[----:B---3--:R-:W-:-:S03]  /*2f40*/  IADD3 R34, P0, R28, UR9, RZ ;  /* 0x000000091c227c10 */ /* 0x008fc6000ff1e0ff */
[----:B------:R-:W-:Y:S01]  /*2f50*/  FFMA R13, R200, R15, R7 ;  /* 0x0000000fc80d7223 */ /* 0x000fe20000000007 */
[----:B------:R-:W-:-:S04]  /*2f60*/  IADD3.X R35, R29, UR10, RZ, P0, !PT ;  /* 0x0000000a1d237c10 */ /* 0x000fc800087fe4ff */
[----:B------:R1:W-:Y:S04]  /*2f70*/  @P1 STG.E desc[UR16][R30.64+0x20], R13 ;  /* 0x0000200d1e001986 */ /* 0x0003e8000c101910 */
[----:B------:R-:W3:Y:S01]  /*2f80*/  @P4 LDG.E.LTC128B R19, desc[UR16][R34.64] ;  /* 0x0000001022134981 */ /* 0x000ee2000c1e1920 */
[C---:B------:R-:W-:Y:S01]  /*2f90*/  IMAD.SHL.U32 R6, R24.reuse, 0x20, RZ ;  /* 0x0000002018067824 */ /* 0x040fe200078e00ff */
[----:B------:R-:W-:Y:S01]  /*2fa0*/  SHF.L.U64.HI R7, R24, 0x5, R25 ;  /* 0x0000000518077819 */ /* 0x000fe20000010219 */
[----:B------:R-:W-:Y:S01]  /*2fb0*/  BSSY B1, `(.L_x_36) ;  /* 0x000000c000017945 */ /* 0x000fe20003800000 */
[----:B------:R-:W-:Y:S02]  /*2fc0*/  ISETP.GT.AND P0, PT, R8, 0x9, PT ;  /* 0x000000090800780c */ /* 0x000fe40003f04270 */
[----:B--2---:R-:W-:-:S02]  /*2fd0*/  IADD3 R36, P5, R6, R26, RZ ;  /* 0x0000001a06247210 */ /* 0x004fc40007fbe0ff */
[----:B------:R-:W-:-:S03]  /*2fe0*/  ISETP.GT.AND P1, PT, R17, RZ, P0 ;  /* 0x000000ff1100720c */ /* 0x000fc60000724270 */
[----:B------:R-:W-:Y:S01]  /*2ff0*/  IMAD.X R37, R7, 0x1, R27, P5 ;  /* 0x0000000107257824 */ /* 0x000fe200028e061b */
[----:B------:R-:W-:-:S04]  /*3000*/  IADD3 R38, P5, R32, UR9, RZ ;  /* 0x0000000920267c10 */ /* 0x000fc8000ffbe0ff */
[----:B------:R-:W-:Y:S01]  /*3010*/  IADD3.X R39, R33, UR10, RZ, P5, !PT ;  /* 0x0000000a21277c10 */ /* 0x000fe2000affe4ff */
[----:B---3--:R-:W-:-:S04]  /*3020*/  FMUL R14, R19, R16 ;  /* 0x00000010130e7220 */ /* 0x008fc80000400000 */
[----:B------:R-:W-:-:S05]  /*3030*/  FFMA R23, R23, R15, R14 ;  /* 0x0000000f17177223 */ /* 0x000fca000000000e */
[----:B------:R1:W-:Y:S01]  /*3040*/  @P4 STG.E desc[UR16][R36.64], R23 ;  /* 0x0000001724004986 */ /* 0x0003e2000c101910 */
[----:B------:R-:W-:Y:S05]  /*3050*/  @!P1 BRA `(.L_x_37) ;  /* 0x0000000000049947 */ /* 0x000fea0003800000 */
[----:B------:R2:W5:Y:S02]  /*3060*/  LDG.E.LTC128B R19, desc[UR16][R38.64] ;  /* 0x0000001026137981 */ /* 0x000564000c1e1920 */
.L_x_37:
[----:B------:R-:W-:Y:S05]  /*3070*/  BSYNC B1 ;  /* 0x0000000000017941 */ /* 0x000fea0003800000 */
.L_x_36:
[----:B------:R-:W-:Y:S01]  /*3080*/  UIADD3 UR6, UP0, UR9, 0x20, URZ ;  /* 0x0000002009067890 */ /* 0x000fe2000ff1e03f */
[----:B------:R-:W-:Y:S01]  /*3090*/  ISETP.GT.AND P2, PT, R17, 0x8, P2 ;  /* 0x000000081100780c */ /* 0x000fe20001744270 */
[----:B-1---5:R-:W-:Y:S01]  /*30a0*/  FMUL R13, R19, R16 ;  /* 0x00000010130d7220 */ /* 0x022fe20000400000 */
[----:B------:R-:W-:Y:S01]  /*30b0*/  IADD3 R24, P4, R6, R30, RZ ;  /* 0x0000001e06187210 */ /* 0x000fe20007f9e0ff */
[----:B------:R-:W-:Y:S01]  /*30c0*/  UIADD3.X UR7, URZ, UR10, URZ, UP0, !UPT ;  /* 0x0000000a3f077290 */ /* 0x000fe200087fe43f */
[----:B------:R-:W-:Y:S01]  /*30d0*/  IMAD.MOV.U32 R21, RZ, RZ, R19 ;  /* 0x000000ffff157224 */ /* 0x000fe200078e0013 */
[----:B------:R-:W-:Y:S01]  /*30e0*/  IADD3 R28, P5, R28, UR6, RZ ;  /* 0x000000061c1c7c10 */ /* 0x000fe2000ffbe0ff */
[----:B------:R-:W-:Y:S01]  /*30f0*/  FFMA R23, R202, R15, R13 ;  /* 0x0000000fca177223 */ /* 0x000fe2000000000d */
[----:B------:R-:W-:Y:S02]  /*3100*/  IMAD.X R25, R7, 0x1, R31, P4 ;  /* 0x0000000107197824 */ /* 0x000fe400020e061f */
[----:B------:R-:W-:-:S03]  /*3110*/  IADD3.X R29, R29, UR7, RZ, P5, !PT ;  /* 0x000000071d1d7c10 */ /* 0x000fc6000affe4ff */
[----:B------:R1:W-:Y:S04]  /*3120*/  @P1 STG.E desc[UR16][R24.64], R23 ;  /* 0x0000001718001986 */ /* 0x0003e8000c101910 */
[----:B------:R-:W3:Y:S01]  /*3130*/  @P2 LDG.E.LTC128B R21, desc[UR16][R28.64] ;  /* 0x000000101c152981 */ /* 0x000ee2000c1e1920 */
[----:B------:R-:W-:Y:S01]  /*3140*/  IADD3 R14, P1, R6, 0x20, RZ ;  /* 0x00000020060e7810 */ /* 0x000fe20007f3e0ff */
[----:B------:R-:W-:Y:S01]  /*3150*/  BSSY B1, `(.L_x_38) ;  /* 0x000000c000017945 */ /* 0x000fe20003800000 */
[----:B------:R-:W-:Y:S02]  /*3160*/  ISETP.GT.AND P4, PT, R17, 0x8, P0 ;  /* 0x000000081100780c */ /* 0x000fe40000784270 */
[----:B------:R-:W-:Y:S01]  /*3170*/  IADD3 R26, P5, R14, R26, RZ ;  /* 0x0000001a0e1a7210 */ /* 0x000fe20007fbe0ff */
[----:B------:R-:W-:Y:S01]  /*3180*/  IMAD.X R13, RZ, RZ, R7, P1 ;  /* 0x000000ffff0d7224 */ /* 0x000fe200008e0607 */
[----:B0-----:R-:W-:-:S03]  /*3190*/  IADD3 R32, P0, R32, UR6, RZ ;  /* 0x0000000620207c10 */ /* 0x001fc6000ff1e0ff */
[----:B------:R-:W-:Y:S01]  /*31a0*/  IMAD.X R27, R13, 0x1, R27, P5 ;  /* 0x000000010d1b7824 */ /* 0x000fe200028e061b */
[----:B------:R-:W-:Y:S01]  /*31b0*/  IADD3.X R33, R33, UR7, RZ, P0, !PT ;  /* 0x0000000721217c10 */ /* 0x000fe200087fe4ff */
[----:B---3--:R-:W-:-:S04]  /*31c0*/  FMUL R19, R21, R16 ;  /* 0x0000001015137220 */ /* 0x008fc80000400000 */
[----:B------:R-:W-:-:S05]  /*31d0*/  FFMA R19, R196, R15, R19 ;  /* 0x0000000fc4137223 */ /* 0x000fca0000000013 */
[----:B------:R1:W-:Y:S01]  /*31e0*/  @P2 STG.E desc[UR16][R26.64], R19 ;  /* 0x000000131a002986 */ /* 0x0003e2000c101910 */
[----:B------:R-:W-:Y:S05]  /*31f0*/  @!P4 BRA `(.L_x_39) ;  /* 0x000000000004c947 */ /* 0x000fea0003800000 */
[----:B------:R0:W5:Y:S02]  /*3200*/  LDG.E.LTC128B R21, desc[UR16][R32.64] ;  /* 0x0000001020157981 */ /* 0x000164000c1e1920 */
.L_x_39:
[----:B------:R-:W-:Y:S05]  /*3210*/  BSYNC B1 ;  /* 0x0000000000017941 */ /* 0x000fea0003800000 */
.L_x_38:
[----:B------:R-:W-:Y:S01]  /*3220*/  IADD3 R28, P2, R14, R30, RZ ;  /* 0x0000001e0e1c7210 */ /* 0x000fe20007f5e0ff */
[----:B-1---5:R-:W-:Y:S01]  /*3230*/  FMUL R19, R21, R16 ;  /* 0x0000001015137220 */ /* 0x022fe20000400000 */
[C---:B------:R-:W-:Y:S01]  /*3240*/  ISETP.GT.AND P1, PT, R8.reuse, 0x10, PT ;  /* 0x000000100800780c */ /* 0x040fe20003f24270 */
[----:B------:R-:W-:Y:S01]  /*3250*/  BSSY B1, `(.L_x_40) ;  /* 0x000000b000017945 */ /* 0x000fe20003800000 */
[----:B------:R-:W-:Y:S01]  /*3260*/  ISETP.GT.AND P0, PT, R8, 0x11, PT ;  /* 0x000000110800780c */ /* 0x000fe20003f04270 */
[----:B------:R-:W-:Y:S01]  /*3270*/  FFMA R19, R194, R15, R19 ;  /* 0x0000000fc2137223 */ /* 0x000fe20000000013 */
[----:B------:R-:W-:Y:S01]  /*3280*/  IMAD.X R29, R13, 0x1, R31, P2 ;  /* 0x000000010d1d7824 */ /* 0x000fe200010e061f */
[----:B------:R-:W-:Y:S02]  /*3290*/  ISETP.GT.AND P5, PT, R17, RZ, P1 ;  /* 0x000000ff1100720c */ /* 0x000fe40000fa4270 */
[----:B------:R-:W-:Y:S02]  /*32a0*/  IADD3 R30, P2, R34, UR9, RZ ;  /* 0x00000009221e7c10 */ /* 0x000fe4000ff5e0ff */
[----:B------:R1:W-:Y:S01]  /*32b0*/  @P4 STG.E desc[UR16][R28.64], R19 ;  /* 0x000000131c004986 */ /* 0x0003e2000c101910 */
[----:B------:R-:W-:-:S02]  /*32c0*/  IADD3 R26, P6, R36, R6, RZ ;  /* 0x00000006241a7210 */ /* 0x000fc40007fde0ff */
[----:B------:R-:W-:-:S06]  /*32d0*/  IADD3.X R31, R35, UR10, RZ, P2, !PT ;  /* 0x0000000a231f7c10 */ /* 0x000fcc00097fe4ff */
[----:B------:R-:W-:Y:S05]  /*32e0*/  @!P5 BRA `(.L_x_41) ;  /* 0x000000000004d947 */ /* 0x000fea0003800000 */
[----:B------:R3:W5:Y:S02]  /*32f0*/  LDG.E.LTC128B R21, desc[UR16][R30.64] ;  /* 0x000000101e157981 */ /* 0x000764000c1e1920 */
.L_x_41:
[----:B------:R-:W-:Y:S05]  /*3300*/  BSYNC B1 ;  /* 0x0000000000017941 */ /* 0x000fea0003800000 */
.L_x_40:
[----:B-1---5:R-:W-:Y:S01]  /*3310*/  FMUL R19, R21, R16 ;  /* 0x0000001015137220 */ /* 0x022fe20000400000 */
[----:B------:R-:W-:Y:S01]  /*3320*/  IMAD.X R27, R37, 0x1, R7, P6 ;  /* 0x00000001251b7824 */ /* 0x000fe200030e0607 */
[----:B------:R-:W-:Y:S01]  /*3330*/  ISETP.GT.AND P2, PT, R17, RZ, P0 ;  /* 0x000000ff1100720c */ /* 0x000fe20000744270 */
[----:B------:R-:W-:Y:S01]  /*3340*/  BSSY B1, `(.L_x_42) ;  /* 0x0000008000017945 */ /* 0x000fe20003800000 */
[----:B------:R-:W-:Y:S01]  /*3350*/  FFMA R19, R192, R15, R19 ;  /* 0x0000000fc0137223 */ /* 0x000fe20000000013 */
[----:B0-----:R-:W-:Y:S02]  /*3360*/  IADD3 R32, P6, R38, UR9, RZ ;  /* 0x0000000926207c10 */ /* 0x001fe4000ffde0ff */
[----:B------:R-:W-:Y:S02]  /*3370*/  IADD3 R28, P4, R24, R6, RZ ;  /* 0x00000006181c7210 */ /* 0x000fe40007f9e0ff */
[----:B------:R0:W-:Y:S01]  /*3380*/  @P5 STG.E desc[UR16][R26.64], R19 ;  /* 0x000000131a005986 */ /* 0x0001e2000c101910 */
[----:B------:R-:W-:-:S05]  /*3390*/  IADD3.X R33, R39, UR10, RZ, P6, !PT ;  /* 0x0000000a27217c10 */ /* 0x000fca000b7fe4ff */
[----:B------:R-:W-:Y:S05]  /*33a0*/  @!P2 BRA `(.L_x_43) ;  /* 0x000000000004a947 */ /* 0x000fea0003800000 */
[----:B------:R1:W5:Y:S02]  /*33b0*/  LDG.E.LTC128B R21, desc[UR16][R32.64] ;  /* 0x0000001020157981 */ /* 0x000364000c1e1920 */
.L_x_43:
[----:B------:R-:W-:Y:S05]  /*33c0*/  BSYNC B1 ;  /* 0x0000000000017941 */ /* 0x000fea0003800000 */
.L_x_42:
[----:B0----5:R-:W-:Y:S01]  /*33d0*/  FMUL R19, R21, R16 ;  /* 0x0000001015137220 */ /* 0x021fe20000400000 */
[----:B------:R-:W-:Y:S01]  /*33e0*/  IMAD.X R29, R25, 0x1, R7, P4 ;  /* 0x00000001191d7824 */ /* 0x000fe200020e0607 */
[----:B------:R-:W-:Y:S01]  /*33f0*/  ISETP.GT.AND P1, PT, R17, 0x8, P1 ;  /* 0x000000081100780c */ /* 0x000fe20000f24270 */
[----:B------:R-:W-:Y:S01]  /*3400*/  BSSY B1, `(.L_x_44) ;  /* 0x0000008000017945 */ /* 0x000fe20003800000 */
[----:B------:R-:W-:Y:S01]  /*3410*/  FFMA R19, R190, R15, R19 ;  /* 0x0000000fbe137223 */ /* 0x000fe20000000013 */
[----:B------:R-:W-:Y:S02]  /*3420*/  IADD3 R34, P4, R34, UR6, RZ ;  /* 0x0000000622227c10 */ /* 0x000fe4000ff9e0ff */
[----:B------:R-:W-:Y:S02]  /*3430*/  IADD3 R40, P5, R14, R36, RZ ;  /* 0x000000240e287210 */ /* 0x000fe40007fbe0ff */
[----:B------:R0:W-:Y:S01]  /*3440*/  @P2 STG.E desc[UR16][R28.64], R19 ;  /* 0x000000131c002986 */ /* 0x0001e2000c101910 */
[----:B------:R-:W-:-:S05]  /*3450*/  IADD3.X R35, R35, UR7, RZ, P4, !PT ;  /* 0x0000000723237c10 */ /* 0x000fca000a7fe4ff */
[----:B------:R-:W-:Y:S05]  /*3460*/  @!P1 BRA `(.L_x_45) ;  /* 0x0000000000049947 */ /* 0x000fea0003800000 */
[----:B------:R4:W5:Y:S02]  /*3470*/  LDG.E.LTC128B R21, desc[UR16][R34.64] ;  /* 0x0000001022157981 */ /* 0x000964000c1e1920 */
.L_x_45:
[----:B------:R-:W-:Y:S05]  /*3480*/  BSYNC B1 ;  /* 0x0000000000017941 */ /* 0x000fea0003800000 */
.L_x_44:
[----:B0----5:R-:W-:Y:S01]  /*3490*/  FMUL R19, R21, R16 ;  /* 0x0000001015137220 */ /* 0x021fe20000400000 */
[----:B------:R-:W-:Y:S01]  /*34a0*/  IMAD.X R41, R13, 0x1, R37, P5 ;  /* 0x000000010d297824 */ /* 0x000fe200028e0625 */
[----:B------:R-:W-:Y:S01]  /*34b0*/  ISETP.GT.AND P2, PT, R17, 0x8, P0 ;  /* 0x000000081100780c */ /* 0x000fe20000744270 */
[----:B------:R-:W-:Y:S01]  /*34c0*/  BSSY B1, `(.L_x_46) ;  /* 0x0000007000017945 */ /* 0x000fe20003800000 */
[----:B------:R-:W-:Y:S01]  /*34d0*/  FFMA R19, R188, R15, R19 ;  /* 0x0000000fbc137223 */ /* 0x000fe20000000013 */
[----:B----4-:R-:W-:-:S04]  /*34e0*/  IADD3 R34, P0, R38, UR6, RZ ;  /* 0x0000000626227c10 */ /* 0x010fc8000ff1e0ff */
[----:B------:R0:W-:Y:S01]  /*34f0*/  @P1 STG.E desc[UR16][R40.64], R19 ;  /* 0x0000001328001986 */ /* 0x0001e2000c101910 */
[----:B------:R-:W-:-:S05]  /*3500*/  IADD3.X R35, R39, UR7, RZ, P0, !PT ;  /* 0x0000000727237c10 */ /* 0x000fca00087fe4ff */
[----:B------:R-:W-:Y:S05]  /*3510*/  @!P2 BRA `(.L_x_47) ;  /* 0x000000000004a947 */ /* 0x000fea0003800000 */
[----:B------:R4:W5:Y:S02]  /*3520*/  LDG.E.LTC128B R21, desc[UR16][R34.64] ;  /* 0x0000001022157981 */ /* 0x000964000c1e1920 */
.L_x_47:
[----:B------:R-:W-:Y:S05]  /*3530*/  BSYNC B1 ;  /* 0x0000000000017941 */ /* 0x000fea0003800000 */
.L_x_46:
[----:B------:R-:W-:Y:S01]  /*3540*/  IADD3 R24, P5, R14, R24, RZ ;  /* 0x000000180e187210 */ /* 0x000fe20007fbe0ff */
[----:B0----5:R-:W-:Y:S01]  /*3550*/  FMUL R19, R21, R16 ;  /* 0x0000001015137220 */ /* 0x021fe20000400000 */
[----:B------:R-:W-:Y:S01]  /*3560*/  ISETP.GT.AND P1, PT, R8, 0x18, PT ;  /* 0x000000180800780c */ /* 0x000fe20003f24270 */
[----:B------:R-:W-:Y:S01]  /*3570*/  BSSY B1, `(.L_x_48) ;  /* 0x000000b000017945 */ /* 0x000fe20003800000 */
[----:B----4-:R-:W-:Y:S01]  /*3580*/  IADD3 R34, P6, R30, UR9, RZ ;  /* 0x000000091e227c10 */ /* 0x010fe2000ffde0ff */
[----:B------:R-:W-:Y:S01]  /*3590*/  FFMA R19, R186, R15, R19 ;  /* 0x0000000fba137223 */ /* 0x000fe20000000013 */
[----:B------:R-:W-:Y:S01]  /*35a0*/  IMAD.X R25, R13, 0x1, R25, P5 ;  /* 0x000000010d197824 */ /* 0x000fe200028e0619 */
[----:B------:R-:W-:Y:S02]  /*35b0*/  ISETP.GT.AND P4, PT, R17, RZ, P1 ;  /* 0x000000ff1100720c */ /* 0x000fe40000f84270 */
[----:B------:R-:W-:Y:S02]  /*35c0*/  ISETP.GT.AND P0, PT, R8, 0x19, PT ;  /* 0x000000190800780c */ /* 0x000fe40003f04270 */
[----:B------:R0:W-:Y:S01]  /*35d0*/  @P2 STG.E desc[UR16][R24.64], R19 ;  /* 0x0000001318002986 */ /* 0x0001e2000c101910 */
[----:B------:R-:W-:-:S02]  /*35e0*/  IADD3 R36, P5, R26, R6, RZ ;  /* 0x000000061a247210 */ /* 0x000fc40007fbe0ff */
[----:B------:R-:W-:-:S06]  /*35f0*/  IADD3.X R35, R31, UR10, RZ, P6, !PT ;  /* 0x0000000a1f237c10 */ /* 0x000fcc000b7fe4ff */
[----:B------:R-:W-:Y:S05]  /*3600*/  @!P4 BRA `(.L_x_49) ;  /* 0x000000000004c947 */ /* 0x000fea0003800000 */
[----:B------:R4:W5:Y:S02]  /*3610*/  LDG.E.LTC128B R21, desc[UR16][R34.64] ;  /* 0x0000001022157981 */ /* 0x000964000c1e1920 */
.L_x_49:
[----:B------:R-:W-:Y:S05]  /*3620*/  BSYNC B1 ;  /* 0x0000000000017941 */ /* 0x000fea0003800000 */
.L_x_48:
[----:B0----5:R-:W-:Y:S01]  /*3630*/  FMUL R19, R21, R16 ;  /* 0x0000001015137220 */ /* 0x021fe20000400000 */
[----:B------:R-:W-:Y:S01]  /*3640*/  IMAD.X R37, R27, 0x1, R7, P5 ;  /* 0x000000011b257824 */ /* 0x000fe200028e0607 */
[----:B------:R-:W-:Y:S01]  /*3650*/  ISETP.GT.AND P2, PT, R17, RZ, P0 ;  /* 0x000000ff1100720c */ /* 0x000fe20000744270 */
[----:B------:R-:W-:Y:S01]  /*3660*/  BSSY B1, `(.L_x_50) ;  /* 0x0000008000017945 */ /* 0x000fe20003800000 */
[----:B------:R-:W-:Y:S01]  /*3670*/  FFMA R19, R182, R15, R19 ;  /* 0x0000000fb6137223 */ /* 0x000fe20000000013 */
[----:B------:R-:W-:Y:S02]  /*3680*/  IADD3 R24, P6, R32, UR9, RZ ;  /* 0x0000000920187c10 */ /* 0x000fe4000ffde0ff */
[----:B--2---:R-:W-:Y:S02]  /*3690*/  IADD3 R38, P5, R28, R6, RZ ;  /* 0x000000061c267210 */ /* 0x004fe40007fbe0ff */
[----:B------:R0:W-:Y:S01]  /*36a0*/  @P4 STG.E desc[UR16][R36.64], R19 ;  /* 0x0000001324004986 */ /* 0x0001e2000c101910 */
[----:B------:R-:W-:-:S05]  /*36b0*/  IADD3.X R25, R33, UR10, RZ, P6, !PT ;  /* 0x0000000a21197c10 */ /* 0x000fca000b7fe4ff */
[----:B------:R-:W-:Y:S05]  /*36c0*/  @!P2 BRA `(.L_x_51) ;  /* 0x000000000004a947 */ /* 0x000fea0003800000 */
[----:B------:R2:W5:Y:S02]  /*36d0*/  LDG.E.LTC128B R21, desc[UR16][R24.64] ;  /* 0x0000001018157981 */ /* 0x000564000c1e1920 */
.L_x_51:
[----:B------:R-:W-:Y:S05]  /*36e0*/  BSYNC B1 ;  /* 0x0000000000017941 */ /* 0x000fea0003800000 */
.L_x_50:
[----:B0----5:R-:W-:Y:S01]  /*36f0*/  FMUL R19, R21, R16 ;  /* 0x0000001015137220 */ /* 0x021fe20000400000 */
[----:B------:R-:W-:Y:S01]  /*3700*/  IMAD.X R39, R29, 0x1, R7, P5 ;  /* 0x000000011d277824 */ /* 0x000fe200028e0607 */
[----:B------:R-:W-:Y:S01]  /*3710*/  ISETP.GT.AND P1, PT, R17, 0x8, P1 ;  /* 0x000000081100780c */ /* 0x000fe20000f24270 */
[----:B------:R-:W-:Y:S01]  /*3720*/  BSSY B1, `(.L_x_52) ;  /* 0x0000008000017945 */ /* 0x000fe20003800000 */
[----:B------:R-:W-:Y:S01]  /*3730*/  FFMA R19, R184, R15, R19 ;  /* 0x0000000fb8137223 */ /* 0x000fe20000000013 */
[----:B---3--:R-:W-:Y:S02]  /*3740*/  IADD3 R30, P4, R30, UR6, RZ ;  /* 0x000000061e1e7c10 */ /* 0x008fe4000ff9e0ff */
[----:B------:R-:W-:Y:S02]  /*3750*/  IADD3 R40, P5, R26, R14, RZ ;  /* 0x0000000e1a287210 */ /* 0x000fe40007fbe0ff */
[----:B------:R0:W-:Y:S01]  /*3760*/  @P2 STG.E desc[UR16][R38.64], R19 ;  /* 0x0000001326002986 */ /* 0x0001e2000c101910 */
[----:B------:R-:W-:-:S05]  /*3770*/  IADD3.X R31, R31, UR7, RZ, P4, !PT ;  /* 0x000000071f1f7c10 */ /* 0x000fca000a7fe4ff */
[----:B------:R-:W-:Y:S05]  /*3780*/  @!P1 BRA `(.L_x_53) ;  /* 0x0000000000049947 */ /* 0x000fea0003800000 */
[----:B------:R3:W5:Y:S02]  /*3790*/  LDG.E.LTC128B R21, desc[UR16][R30.64] ;  /* 0x000000101e157981 */ /* 0x000764000c1e1920 */
.L_x_53:
[----:B------:R-:W-:Y:S05]  /*37a0*/  BSYNC B1 ;  /* 0x0000000000017941 */ /* 0x000fea0003800000 */
.L_x_52:
[----:B0----5:R-:W-:Y:S01]  /*37b0*/  FMUL R19, R21, R16 ;  /* 0x0000001015137220 */ /* 0x021fe20000400000 */
[----:B------:R-:W-:Y:S01]  /*37c0*/  IMAD.X R41, R27, 0x1, R13, P5 ;  /* 0x000000011b297824 */ /* 0x000fe200028e060d */
[----:B------:R-:W-:Y:S01]  /*37d0*/  ISETP.GT.AND P2, PT, R17, 0x8, P0 ;  /* 0x000000081100780c */ /* 0x000fe20000744270 */
[----:B------:R-:W-:Y:S01]  /*37e0*/  BSSY B1, `(.L_x_54) ;  /* 0x0000007000017945 */ /* 0x000fe20003800000 */
[----:B------:R-:W-:Y:S01]  /*37f0*/  FFMA R19, R180, R15, R19 ;  /* 0x0000000fb4137223 */ /* 0x000fe20000000013 */
[----:B------:R-:W-:-:S04]  /*3800*/  IADD3 R26, P0, R32, UR6, RZ ;  /* 0x00000006201a7c10 */ /* 0x000fc8000ff1e0ff */
[----:B------:R0:W-:Y:S01]  /*3810*/  @P1 STG.E desc[UR16][R40.64], R19 ;  /* 0x0000001328001986 */ /* 0x0001e2000c101910 */
[----:B------:R-:W-:-:S05]  /*3820*/  IADD3.X R27, R33, UR7, RZ, P0, !PT ;  /* 0x00000007211b7c10 */ /* 0x000fca00087fe4ff */
[----:B------:R-:W-:Y:S05]  /*3830*/  @!P2 BRA `(.L_x_55) ;  /* 0x000000000004a947 */ /* 0x000fea0003800000 */
[----:B------:R0:W5:Y:S02]  /*3840*/  LDG.E.LTC128B R21, desc[UR16][R26.64] ;  /* 0x000000101a157981 */ /* 0x000164000c1e1920 */
.L_x_55:
[----:B------:R-:W-:Y:S05]  /*3850*/  BSYNC B1 ;  /* 0x0000000000017941 */ /* 0x000fea0003800000 */
.L_x_54:
[----:B0-----:R-:W-:Y:S01]  /*3860*/  IADD3 R26, P5, R28, R14, RZ ;  /* 0x0000000e1c1a7210 */ /* 0x001fe20007fbe0ff */
[----:B-----5:R-:W-:Y:S01]  /*3870*/  FMUL R19, R21, R16 ;  /* 0x0000001015137220 */ /* 0x020fe20000400000 */
[----:B------:R-:W-:Y:S01]  /*3880*/  ISETP.GT.AND P1, PT, R8, 0x20, PT ;  /* 0x000000200800780c */ /* 0x000fe20003f24270 */
[----:B------:R-:W-:Y:S01]  /*3890*/  BSSY B1, `(.L_x_56) ;  /* 0x000000b000017945 */ /* 0x000fe20003800000 */
[----:B------:R-:W-:Y:S01]  /*38a0*/  IADD3 R28, P6, R34, UR9, RZ ;  /* 0x00000009221c7c10 */ /* 0x000fe2000ffde0ff */
[----:B------:R-:W-:Y:S01]  /*38b0*/  FFMA R19, R178, R15, R19 ;  /* 0x0000000fb2137223 */ /* 0x000fe20000000013 */
[----:B------:R-:W-:Y:S01]  /*38c0*/  IMAD.X R27, R29, 0x1, R13, P5 ;  /* 0x000000011d1b7824 */ /* 0x000fe200028e060d */
[----:B------:R-:W-:Y:S02]  /*38d0*/  ISETP.GT.AND P4, PT, R17, RZ, P1 ;  /* 0x000000ff1100720c */ /* 0x000fe40000f84270 */
[----:B------:R-:W-:Y:S02]  /*38e0*/  ISETP.GT.AND P0, PT, R8, 0x21, PT ;  /* 0x000000210800780c */ /* 0x000fe40003f04270 */
[----:B------:R0:W-:Y:S01]  /*38f0*/  @P2 STG.E desc[UR16][R26.64], R19 ;  /* 0x000000131a002986 */ /* 0x0001e2000c101910 */
[----:B---3--:R-:W-:-:S02]  /*3900*/  IADD3 R30, P5, R36, R6, RZ ;  /* 0x00000006241e7210 */ /* 0x008fc40007fbe0ff */
[----:B------:R-:W-:-:S06]  /*3910*/  IADD3.X R29, R35, UR10, RZ, P6, !PT ;  /* 0x0000000a231d7c10 */ /* 0x000fcc000b7fe4ff */
[----:B------:R-:W-:Y:S05]  /*3920*/  @!P4 BRA `(.L_x_57) ;  /* 0x000000000004c947 */ /* 0x000fea0003800000 */
[----:B------:R3:W5:Y:S02]  /*3930*/  LDG.E.LTC128B R21, desc[UR16][R28.64] ;  /* 0x000000101c157981 */ /* 0x000764000c1e1920 */
.L_x_57:
[----:B------:R-:W-:Y:S05]  /*3940*/  BSYNC B1 ;  /* 0x0000000000017941 */ /* 0x000fea0003800000 */
.L_x_56:
[----:B0----5:R-:W-:Y:S01]  /*3950*/  FMUL R19, R21, R16 ;  /* 0x0000001015137220 */ /* 0x021fe20000400000 */
[----:B------:R-:W-:Y:S01]  /*3960*/  IMAD.X R31, R37, 0x1, R7, P5 ;  /* 0x00000001251f7824 */ /* 0x000fe200028e0607 */
[----:B------:R-:W-:Y:S01]  /*3970*/  ISETP.GT.AND P2, PT, R17, RZ, P0 ;  /* 0x000000ff1100720c */ /* 0x000fe20000744270 */
[----:B------:R-:W-:Y:S01]  /*3980*/  BSSY B1, `(.L_x_58) ;  /* 0x0000008000017945 */ /* 0x000fe20003800000 */
[----:B------:R-:W-:Y:S01]  /*3990*/  FFMA R19, R174, R15, R19 ;  /* 0x0000000fae137223 */ /* 0x000fe20000000013 */
[----:B------:R-:W-:Y:S02]  /*39a0*/  IADD3 R26, P6, R24, UR9, RZ ;  /* 0x00000009181a7c10 */ /* 0x000fe4000ffde0ff */
[----:B-1----:R-:W-:Y:S02]  /*39b0*/  IADD3 R32, P5, R38, R6, RZ ;  /* 0x0000000626207210 */ /* 0x002fe40007fbe0ff */
[----:B------:R0:W-:Y:S01]  /*39c0*/  @P4 STG.E desc[UR16][R30.64], R19 ;  /* 0x000000131e004986 */ /* 0x0001e2000c101910 */
[----:B------:R-:W-:-:S05]  /*39d0*/  IADD3.X R27, R25, UR10, RZ, P6, !PT ;  /* 0x0000000a191b7c10 */ /* 0x000fca000b7fe4ff */
[----:B------:R-:W-:Y:S05]  /*39e0*/  @!P2 BRA `(.L_x_59) ;  /* 0x000000000004a947 */ /* 0x000fea0003800000 */
[----:B------:R1:W5:Y:S02]  /*39f0*/  LDG.E.LTC128B R21, desc[UR16][R26.64] ;  /* 0x000000101a157981 */ /* 0x000364000c1e1920 */
.L_x_59:
[----:B------:R-:W-:Y:S05]  /*3a00*/  BSYNC B1 ;  /* 0x0000000000017941 */ /* 0x000fea0003800000 */
.L_x_58:
[----:B0----5:R-:W-:Y:S01]  /*3a10*/  FMUL R19, R21, R16 ;  /* 0x0000001015137220 */ /* 0x021fe20000400000 */
[----:B------:R-:W-:Y:S01]  /*3a20*/  IMAD.X R33, R39, 0x1, R7, P5 ;  /* 0x0000000127217824 */ /* 0x000fe200028e0607 */
[----:B------:R-:W-:Y:S01]  /*3a30*/  ISETP.GT.AND P1, PT, R17, 0x8, P1 ;  /* 0x000000081100780c */ /* 0x000fe20000f24270 */
[----:B------:R-:W-:Y:S01]  /*3a40*/  BSSY B1, `(.L_x_60) ;  /* 0x0000008000017945 */ /* 0x000fe20003800000 */
[----:B------:R-:W-:Y:S01]  /*3a50*/  FFMA R19, R176, R15, R19 ;  /* 0x0000000fb0137223 */ /* 0x000fe20000000013 */
[----:B----4-:R-:W-:Y:S02]  /*3a60*/  IADD3 R34, P4, R34, UR6, RZ ;  /* 0x0000000622227c10 */ /* 0x010fe4000ff9e0ff */
[----:B------:R-:W-:Y:S02]  /*3a70*/  IADD3 R40, P5, R36, R14, RZ ;  /* 0x0000000e24287210 */ /* 0x000fe40007fbe0ff */
[----:B------:R0:W-:Y:S01]  /*3a80*/  @P2 STG.E desc[UR16][R32.64], R19 ;  /* 0x0000001320002986 */ /* 0x0001e2000c101910 */
[----:B------:R-:W-:-:S05]  /*3a90*/  IADD3.X R35, R35, UR7, RZ, P4, !PT ;  /* 0x0000000723237c10 */ /* 0x000fca000a7fe4ff */
[----:B------:R-:W-:Y:S05]  /*3aa0*/  @!P1 BRA `(.L_x_61) ;  /* 0x0000000000049947 */ /* 0x000fea0003800000 */
[----:B------:R4:W5:Y:S02]  /*3ab0*/  LDG.E.LTC128B R21, desc[UR16][R34.64] ;  /* 0x0000001022157981 */ /* 0x000964000c1e1920 */
.L_x_61:
[----:B------:R-:W-:Y:S05]  /*3ac0*/  BSYNC B1 ;  /* 0x0000000000017941 */ /* 0x000fea0003800000 */
.L_x_60:
[----:B0----5:R-:W-:Y:S01]  /*3ad0*/  FMUL R19, R21, R16 ;  /* 0x0000001015137220 */ /* 0x021fe20000400000 */
[----:B------:R-:W-:Y:S01]  /*3ae0*/  IMAD.X R41, R37, 0x1, R13, P5 ;  /* 0x0000000125297824 */ /* 0x000fe200028e060d */
[----:B------:R-:W-:Y:S01]  /*3af0*/  ISETP.GT.AND P2, PT, R17, 0x8, P0 ;  /* 0x000000081100780c */ /* 0x000fe20000744270 */
[----:B------:R-:W-:Y:S01]  /*3b00*/  BSSY B1, `(.L_x_62) ;  /* 0x0000007000017945 */ /* 0x000fe20003800000 */
[----:B------:R-:W-:Y:S01]  /*3b10*/  FFMA R19, R170, R15, R19 ;  /* 0x0000000faa137223 */ /* 0x000fe20000000013 */
[----:B--2---:R-:W-:-:S04]  /*3b20*/  IADD3 R24, P0, R24, UR6, RZ ;  /* 0x0000000618187c10 */ /* 0x004fc8000ff1e0ff */
[----:B------:R0:W-:Y:S01]  /*3b30*/  @P1 STG.E desc[UR16][R40.64], R19 ;  /* 0x0000001328001986 */ /* 0x0001e2000c101910 */
[----:B------:R-:W-:-:S05]  /*3b40*/  IADD3.X R25, R25, UR7, RZ, P0, !PT ;  /* 0x0000000719197c10 */ /* 0x000fca00087fe4ff */
[----:B------:R-:W-:Y:S05]  /*3b50*/  @!P2 BRA `(.L_x_63) ;  /* 0x000000000004a947 */ /* 0x000fea0003800000 */
[----:B------:R2:W5:Y:S02]  /*3b60*/  LDG.E.LTC128B R21, desc[UR16][R24.64] ;  /* 0x0000001018157981 */ /* 0x000564000c1e1920 */
.L_x_63:
[----:B------:R-:W-:Y:S05]  /*3b70*/  BSYNC B1 ;  /* 0x0000000000017941 */ /* 0x000fea0003800000 */
.L_x_62:
[----:B--2---:R-:W-:Y:S01]  /*3b80*/  IADD3 R24, P5, R38, R14, RZ ;  /* 0x0000000e26187210 */ /* 0x004fe20007fbe0ff */
        /* <DEDUP_REMOVED lines=13> */
.L_x_65:
[----:B------:R-:W-:Y:S05]  /*3c60*/  BSYNC B1 ;  /* 0x0000000000017941 */ /* 0x000fea0003800000 */
.L_x_64:
[----:B0----5:R-:W-:Y:S01]  /*3c70*/  FMUL R19, R21, R16 ;  /* 0x0000001015137220 */ /* 0x021fe20000400000 */
[----:B------:R-:W-:Y:S01]  /*3c80*/  IMAD.X R37, R31, 0x1, R7, P5 ;  /* 0x000000011f257824 */ /* 0x000fe200028e0607 */
[----:B------:R-:W-:Y:S01]  /*3c90*/  ISETP.GT.AND P2, PT, R17, RZ, P0 ;  /* 0x000000ff1100720c */ /* 0x000fe20000744270 */
        /* <DEDUP_REMOVED lines=8> */
.L_x_67:
[----:B------:R-:W-:Y:S05]  /*3d20*/  BSYNC B1 ;  /* 0x0000000000017941 */ /* 0x000fea0003800000 */
.L_x_66:
        /* <DEDUP_REMOVED lines=11> */
.L_x_69:
[----:B------:R-:W-:Y:S05]  /*3de0*/  BSYNC B1 ;  /* 0x0000000000017941 */ /* 0x000fea0003800000 */
.L_x_68:
[----:B0----5:R-:W-:Y:S01]  /*3df0*/  FMUL R19, R21, R16 ;  /* 0x0000001015137220 */ /* 0x021fe20000400000 */
[----:B------:R-:W-:Y:S01]  /*3e00*/  IMAD.X R41, R31, 0x1, R13, P5 ;  /* 0x000000011f297824 */ /* 0x000fe200028e060d */
[----:B------:R-:W-:Y:S01]  /*3e10*/  ISETP.GT.AND P2, PT, R17, 0x8, P0 ;  /* 0x000000081100780c */ /* 0x000fe20000744270 */
[----:B------:R-:W-:Y:S01]  /*3e20*/  BSSY B1, `(.L_x_70) ;  /* 0x0000007000017945 */ /* 0x000fe20003800000 */
[----:B------:R-:W-:Y:S01]  /*3e30*/  FFMA R19, R162, R15, R19 ;  /* 0x0000000fa2137223 */ /* 0x000fe20000000013 */
[----:B-1----:R-:W-:-:S04]  /*3e40*/  IADD3 R26, P0, R26, UR6, RZ ;  /* 0x000000061a1a7c10 */ /* 0x002fc8000ff1e0ff */
[----:B------:R0:W-:Y:S01]  /*3e50*/  @P1 STG.E desc[UR16][R40.64], R19 ;  /* 0x0000001328001986 */ /* 0x0001e2000c101910 */
[----:B------:R-:W-:-:S05]  /*3e60*/  IADD3.X R27, R27, UR7, RZ, P0, !PT ;  /* 0x000000071b1b7c10 */ /* 0x000fca00087fe4ff */
[----:B------:R-:W-:Y:S05]  /*3e70*/  @!P2 BRA `(.L_x_71) ;  /* 0x000000000004a947 */ /* 0x000fea0003800000 */
[----:B------:R1:W5:Y:S02]  /*3e80*/  LDG.E.LTC128B R21, desc[UR16][R26.64] ;  /* 0x000000101a157981 */ /* 0x000364000c1e1920 */
.L_x_71:
[----:B------:R-:W-:Y:S05]  /*3e90*/  BSYNC B1 ;  /* 0x0000000000017941 */ /* 0x000fea0003800000 */
.L_x_70:
[----:B-1----:R-:W-:Y:S01]  /*3ea0*/  IADD3 R26, P5, R32, R14, RZ ;  /* 0x0000000e201a7210 */ /* 0x002fe20007fbe0ff */
[----:B0----5:R-:W-:Y:S01]  /*3eb0*/  FMUL R19, R21, R16 ;  /* 0x0000001015137220 */ /* 0x021fe20000400000 */
[----:B------:R-:W-:Y:S01]  /*3ec0*/  ISETP.GT.AND P1, PT, R8, 0x30, PT ;  /* 0x000000300800780c */ /* 0x000fe20003f24270 */
[----:B------:R-:W-:Y:S01]  /*3ed0*/  BSSY B1, `(.L_x_72) ;  /* 0x000000b000017945 */ /* 0x000fe20003800000 */
[----:B---3--:R-:W-:Y:S01]  /*3ee0*/  IADD3 R28, P6, R34, UR9, RZ ;  /* 0x00000009221c7c10 */ /* 0x008fe2000ffde0ff */
        /* <DEDUP_REMOVED lines=9> */
.L_x_73:
[----:B------:R-:W-:Y:S05]  /*3f80*/  BSYNC B1 ;  /* 0x0000000000017941 */ /* 0x000fea0003800000 */
.L_x_72:
[----:B0----5:R-:W-:Y:S01]  /*3f90*/  FMUL R19, R21, R16 ;  /* 0x0000001015137220 */ /* 0x021fe20000400000 */
[----:B------:R-:W-:Y:S01]  /*3fa0*/  IMAD.X R31, R37, 0x1, R7, P5 ;  /* 0x00000001251f7824 */ /* 0x000fe200028e0607 */
[----:B------:R-:W-:Y:S01]  /*3fb0*/  ISETP.GT.AND P2, PT, R17, RZ, P0 ;  /* 0x000000ff1100720c */ /* 0x000fe20000744270 */
[----:B------:R-:W-:Y:S01]  /*3fc0*/  BSSY B1, `(.L_x_74) ;  /* 0x0000009000017945 */ /* 0x000fe20003800000 */
[----:B------:R-:W-:Y:S01]  /*3fd0*/  FFMA R27, R18, R15, R19 ;  /* 0x0000000f121b7223 */ /* 0x000fe20000000013 */
[----:B------:R-:W-:Y:S01]  /*3fe0*/  IADD3 R18, P6, R24, UR9, RZ ;  /* 0x0000000918127c10 */ /* 0x000fe2000ffde0ff */
[----:B------:R-:W-:Y:S01]  /*3ff0*/  IMAD.MOV.U32 R23, RZ, RZ, R21 ;  /* 0x000000ffff177224 */ /* 0x000fe200078e0015 */
[----:B------:R-:W-:Y:S02]  /*4000*/  IADD3 R26, P5, R38, R6, RZ ;  /* 0x00000006261a7210 */ /* 0x000fe40007fbe0ff */
[----:B------:R0:W-:Y:S01]  /*4010*/  @P4 STG.E desc[UR16][R30.64], R27 ;  /* 0x0000001b1e004986 */ /* 0x0001e2000c101910 */
[----:B------:R-:W-:-:S05]  /*4020*/  IADD3.X R19, R25, UR10, RZ, P6, !PT ;  /* 0x0000000a19137c10 */ /* 0x000fca000b7fe4ff */
[----:B------:R-:W-:Y:S05]  /*4030*/  @!P2 BRA `(.L_x_75) ;  /* 0x000000000004a947 */ /* 0x000fea0003800000 */
[----:B------:R3:W5:Y:S02]  /*4040*/  LDG.E.LTC128B R23, desc[UR16][R18.64] ;  /* 0x0000001012177981 */ /* 0x000764000c1e1920 */
.L_x_75:
[----:B------:R-:W-:Y:S05]  /*4050*/  BSYNC B1 ;  /* 0x0000000000017941 */ /* 0x000fea0003800000 */
.L_x_74:
[----:B-----5:R-:W-:Y:S01]  /*4060*/  FMUL R21, R23, R16 ;  /* 0x0000001017157220 */ /* 0x020fe20000400000 */
[----:B0-----:R-:W-:Y:S01]  /*4070*/  IMAD.X R27, R39, 0x1, R7, P5 ;  /* 0x00000001271b7824 */ /* 0x001fe200028e0607 */
        /* <DEDUP_REMOVED lines=9> */
.L_x_77:
[----:B------:R-:W-:Y:S05]  /*4110*/  BSYNC B1 ;  /* 0x0000000000017941 */ /* 0x000fea0003800000 */
.L_x_76:
[----:B0----5:R-:W-:Y:S01]  /*4120*/  FMUL R21, R23, R16 ;  /* 0x0000001017157220 */ /* 0x021fe20000400000 */
[----:B------:R-:W-:Y:S01]  /*4130*/  IMAD.X R33, R37, 0x1, R13, P5 ;  /* 0x0000000125217824 */ /* 0x000fe200028e060d */
[----:B------:R-:W-:Y:S01]  /*4140*/  ISETP.GT.AND P2, PT, R17, 0x8, P0 ;  /* 0x000000081100780c */ /* 0x000fe20000744270 */
[----:B------:R-:W-:Y:S01]  /*4150*/  BSSY B1, `(.L_x_78) ;  /* 0x0000008000017945 */ /* 0x000fe20003800000 */
[----:B--2---:R-:W-:Y:S01]  /*4160*/  FFMA R35, R22, R15, R21 ;  /* 0x0000000f16237223 */ /* 0x004fe20000000015 */
[----:B------:R-:W-:-:S04]  /*4170*/  IADD3 R20, P0, R24, UR6, RZ ;  /* 0x0000000618147c10 */ /* 0x000fc8000ff1e0ff */
[----:B------:R0:W-:Y:S01]  /*4180*/  @P1 STG.E desc[UR16][R32.64], R35 ;  /* 0x0000002320001986 */ /* 0x0001e2000c101910 */
[----:B------:R-:W-:Y:S01]  /*4190*/  IADD3.X R21, R25, UR7, RZ, P0, !PT ;  /* 0x0000000719157c10 */ /* 0x000fe200087fe4ff */
[----:B----4-:R-:W-:-:S04]  /*41a0*/  IMAD.MOV.U32 R25, RZ, RZ, R23 ;  /* 0x000000ffff197224 */ /* 0x010fc800078e0017 */
[----:B------:R-:W-:Y:S05]  /*41b0*/  @!P2 BRA `(.L_x_79) ;  /* 0x000000000004a947 */ /* 0x000fea0003800000 */
[----:B------:R2:W5:Y:S02]  /*41c0*/  LDG.E.LTC128B R25, desc[UR16][R20.64] ;  /* 0x0000001014197981 */ /* 0x000564000c1e1920 */
.L_x_79:
[----:B------:R-:W-:Y:S05]  /*41d0*/  BSYNC B1 ;  /* 0x0000000000017941 */ /* 0x000fea0003800000 */
.L_x_78:
[----:B--2--5:R-:W-:Y:S01]  /*41e0*/  FMUL R21, R25, R16 ;  /* 0x0000001019157220 */ /* 0x024fe20000400000 */
[----:B------:R-:W-:Y:S01]  /*41f0*/  IADD3 R20, P5, R38, R14, RZ ;  /* 0x0000000e26147210 */ /* 0x000fe20007fbe0ff */
[----:B------:R-:W-:Y:S01]  /*4200*/  BSSY B1, `(.L_x_80) ;  /* 0x000000d000017945 */ /* 0x000fe20003800000 */
[----:B------:R-:W-:Y:S01]  /*4210*/  ISETP.GT.AND P1, PT, R8, 0x38, PT ;  /* 0x000000380800780c */ /* 0x000fe20003f24270 */
[----:B0-----:R-:W-:Y:S01]  /*4220*/  FFMA R35, R88, R15, R21 ;  /* 0x0000000f58237223 */ /* 0x001fe20000000015 */
[----:B------:R-:W-:Y:S01]  /*4230*/  IADD3 R22, P6, R28, UR9, RZ ;  /* 0x000000091c167c10 */ /* 0x000fe2000ffde0ff */
[----:B------:R-:W-:Y:S01]  /*4240*/  IMAD.X R21, R39, 0x1, R13, P5 ;  /* 0x0000000127157824 */ /* 0x000fe200028e060d */
[----:B------:R-:W-:Y:S01]  /*4250*/  ISETP.GT.AND P4, PT, R17, RZ, P1 ;  /* 0x000000ff1100720c */ /* 0x000fe20000f84270 */
[----:B------:R-:W-:Y:S01]  /*4260*/  IMAD.MOV.U32 R33, RZ, RZ, R25 ;  /* 0x000000ffff217224 */ /* 0x000fe200078e0019 */
[----:B------:R-:W-:Y:S02]  /*4270*/  ISETP.GT.AND P0, PT, R8, 0x39, PT ;  /* 0x000000390800780c */ /* 0x000fe40003f04270 */
[----:B------:R0:W-:Y:S01]  /*4280*/  @P2 STG.E desc[UR16][R20.64], R35 ;  /* 0x0000002314002986 */ /* 0x0001e2000c101910 */
[----:B------:R-:W-:-:S02]  /*4290*/  IADD3 R24, P5, R30, R6, RZ ;  /* 0x000000061e187210 */ /* 0x000fc40007fbe0ff */
[----:B------:R-:W-:-:S06]  /*42a0*/  IADD3.X R23, R29, UR10, RZ, P6, !PT ;  /* 0x0000000a1d177c10 */ /* 0x000fcc000b7fe4ff */
[----:B------:R-:W-:Y:S05]  /*42b0*/  @!P4 BRA `(.L_x_81) ;  /* 0x000000000004c947 */ /* 0x000fea0003800000 */
[----:B------:R2:W5:Y:S02]  /*42c0*/  LDG.E.LTC128B R33, desc[UR16][R22.64] ;  /* 0x0000001016217981 */ /* 0x000564000c1e1920 */
.L_x_81:
[----:B------:R-:W-:Y:S05]  /*42d0*/  BSYNC B1 ;  /* 0x0000000000017941 */ /* 0x000fea0003800000 */
.L_x_80:
        /* <DEDUP_REMOVED lines=12> */
.L_x_83:
[----:B------:R-:W-:Y:S05]  /*43a0*/  BSYNC B1 ;  /* 0x0000000000017941 */ /* 0x000fea0003800000 */
.L_x_82:
[----:B0----5:R-:W-:Y:S01]  /*43b0*/  FMUL R37, R35, R16 ;  /* 0x0000001023257220 */ /* 0x021fe20000400000 */
[----:B------:R-:W-:Y:S01]  /*43c0*/  IMAD.X R33, R27, 0x1, R7, P5 ;  /* 0x000000011b217824 */ /* 0x000fe200028e0607 */
[----:B------:R-:W-:Y:S01]  /*43d0*/  ISETP.GT.AND P1, PT, R17, 0x8, P1 ;  /* 0x000000081100780c */ /* 0x000fe20000f24270 */
[----:B------:R-:W-:Y:S01]  /*43e0*/  BSSY B1, `(.L_x_84) ;  /* 0x0000009000017945 */ /* 0x000fe20003800000 */
[----:B------:R-:W-:Y:S01]  /*43f0*/  FFMA R39, R92, R15, R37 ;  /* 0x0000000f5c277223 */ /* 0x000fe20000000025 */
[----:B-1----:R-:W-:Y:S01]  /*4400*/  IADD3 R28, P4, R28, UR6, RZ ;  /* 0x000000061c1c7c10 */ /* 0x002fe2000ff9e0ff */
[----:B------:R-:W-:Y:S01]  /*4410*/  IMAD.MOV.U32 R37, RZ, RZ, R35 ;  /* 0x000000ffff257224 */ /* 0x000fe200078e0023 */
[----:B------:R-:W-:Y:S02]  /*4420*/  IADD3 R34, P5, R30, R14, RZ ;  /* 0x0000000e1e227210 */ /* 0x000fe40007fbe0ff */
[----:B------:R0:W-:Y:S01]  /*4430*/  @P2 STG.E desc[UR16][R32.64], R39 ;  /* 0x0000002720002986 */ /* 0x0001e2000c101910 */
[----:B------:R-:W-:-:S05]  /*4440*/  IADD3.X R29, R29, UR7, RZ, P4, !PT ;  /* 0x000000071d1d7c10 */ /* 0x000fca000a7fe4ff */
[----:B------:R-:W-:Y:S05]  /*4450*/  @!P1 BRA `(.L_x_85) ;  /* 0x0000000000049947 */ /* 0x000fea0003800000 */
[----:B------:R1:W5:Y:S02]  /*4460*/  LDG.E.LTC128B R37, desc[UR16][R28.64] ;  /* 0x000000101c257981 */ /* 0x000364000c1e1920 */
.L_x_85:
[----:B------:R-:W-:Y:S05]  /*4470*/  BSYNC B1 ;  /* 0x0000000000017941 */ /* 0x000fea0003800000 */
.L_x_84:
[----:B-1---5:R-:W-:Y:S01]  /*4480*/  FMUL R29, R37, R16 ;  /* 0x00000010251d7220 */ /* 0x022fe20000400000 */
[----:B------:R-:W-:Y:S01]  /*4490*/  IMAD.X R35, R31, 0x1, R13, P5 ;  /* 0x000000011f237824 */ /* 0x000fe200028e060d */
[----:B------:R-:W-:Y:S01]  /*44a0*/  ISETP.GT.AND P2, PT, R17, 0x8, P0 ;  /* 0x000000081100780c */ /* 0x000fe20000744270 */
[----:B------:R-:W-:Y:S01]  /*44b0*/  BSSY B1, `(.L_x_86) ;  /* 0x0000007000017945 */ /* 0x000fe20003800000 */
[----:B------:R-:W-:Y:S01]  /*44c0*/  FFMA R29, R94, R15, R29 ;  /* 0x0000000f5e1d7223 */ /* 0x000fe2000000001d */
[----:B---3--:R-:W-:-:S04]  /*44d0*/  IADD3 R18, P0, R18, UR6, RZ ;  /* 0x0000000612127c10 */ /* 0x008fc8000ff1e0ff */
[----:B------:R1:W-:Y:S01]  /*44e0*/  @P1 STG.E desc[UR16][R34.64], R29 ;  /* 0x0000001d22001986 */ /* 0x0003e2000c101910 */
[----:B------:R-:W-:-:S05]  /*44f0*/  IADD3.X R19, R19, UR7, RZ, P0, !PT ;  /* 0x0000000713137c10 */ /* 0x000fca00087fe4ff */
[----:B------:R-:W-:Y:S05]  /*4500*/  @!P2 BRA `(.L_x_87) ;  /* 0x000000000004a947 */ /* 0x000fea0003800000 */
[----:B------:R3:W5:Y:S02]  /*4510*/  LDG.E.LTC128B R37, desc[UR16][R18.64] ;  /* 0x0000001012257981 */ /* 0x000764000c1e1920 */
.L_x_87:
[----:B------:R-:W-:Y:S05]  /*4520*/  BSYNC B1 ;  /* 0x0000000000017941 */ /* 0x000fea0003800000 */
.L_x_86:
[----:B---3-5:R-:W-:Y:S01]  /*4530*/  FMUL R19, R37, R16 ;  /* 0x0000001025137220 */ /* 0x028fe20000400000 */
[----:B------:R-:W-:Y:S01]  /*4540*/  IADD3 R18, P5, R26, R14, RZ ;  /* 0x0000000e1a127210 */ /* 0x000fe20007fbe0ff */
[----:B------:R-:W-:Y:S01]  /*4550*/  BSSY B1, `(.L_x_88) ;  /* 0x000000c000017945 */ /* 0x000fe20003800000 */
[----:B------:R-:W-:Y:S01]  /*4560*/  ISETP.GT.AND P1, PT, R8, 0x40, PT ;  /* 0x000000400800780c */ /* 0x000fe20003f24270 */
[----:B-1----:R-:W-:Y:S01]  /*4570*/  FFMA R29, R96, R15, R19 ;  /* 0x0000000f601d7223 */ /* 0x002fe20000000013 */
[----:B------:R-:W-:Y:S01]  /*4580*/  IADD3 R26, P6, R22, UR9, RZ ;  /* 0x00000009161a7c10 */ /* 0x000fe2000ffde0ff */
        /* <DEDUP_REMOVED lines=8> */
.L_x_89:
[----:B------:R-:W-:Y:S05]  /*4610*/  BSYNC B1 ;  /* 0x0000000000017941 */ /* 0x000fea0003800000 */
.L_x_88:
[----:B-1---5:R-:W-:Y:S01]  /*4620*/  FMUL R19, R37, R16 ;  /* 0x0000001025137220 */ /* 0x022fe20000400000 */
        /* <DEDUP_REMOVED lines=10> */
.L_x_91:
[----:B------:R-:W-:Y:S05]  /*46d0*/  BSYNC B1 ;  /* 0x0000000000017941 */ /* 0x000fea0003800000 */
.L_x_90:
[----:B-----5:R-:W-:Y:S01]  /*46e0*/  FMUL R35, R37, R16 ;  /* 0x0000001025237220 */ /* 0x020fe20000400000 */
[----:B-1----:R-:W-:Y:S01]  /*46f0*/  IMAD.X R31, R33, 0x1, R7, P5 ;  /* 0x00000001211f7824 */ /* 0x002fe200028e0607 */
[----:B------:R-:W-:Y:S01]  /*4700*/  ISETP.GT.AND P1, PT, R17, 0x8, P1 ;  /* 0x000000081100780c */ /* 0x000fe20000f24270 */
[----:B------:R-:W-:Y:S01]  /*4710*/  BSSY B1, `(.L_x_92) ;  /* 0x0000008000017945 */ /* 0x000fe20003800000 */
[----:B------:R-:W-:Y:S01]  /*4720*/  FFMA R35, R100, R15, R35 ;  /* 0x0000000f64237223 */ /* 0x000fe20000000023 */
[----:B--2---:R-:W-:Y:S02]  /*4730*/  IADD3 R22, P4, R22, UR6, RZ ;  /* 0x0000000616167c10 */ /* 0x004fe4000ff9e0ff */
[----:B------:R-:W-:Y:S02]  /*4740*/  IADD3 R34, P5, R24, R14, RZ ;  /* 0x0000000e18227210 */ /* 0x000fe40007fbe0ff */
[----:B------:R1:W-:Y:S01]  /*4750*/  @P2 STG.E desc[UR16][R30.64], R35 ;  /* 0x000000231e002986 */ /* 0x0003e2000c101910 */
[----:B------:R-:W-:-:S05]  /*4760*/  IADD3.X R23, R23, UR7, RZ, P4, !PT ;  /* 0x0000000717177c10 */ /* 0x000fca000a7fe4ff */
[----:B------:R-:W-:Y:S05]  /*4770*/  @!P1 BRA `(.L_x_93) ;  /* 0x0000000000049947 */ /* 0x000fea0003800000 */
[----:B------:R2:W5:Y:S02]  /*4780*/  LDG.E.LTC128B R37, desc[UR16][R22.64] ;  /* 0x0000001016257981 */ /* 0x000564000c1e1920 */
.L_x_93:
[----:B------:R-:W-:Y:S05]  /*4790*/  BSYNC B1 ;  /* 0x0000000000017941 */ /* 0x000fea0003800000 */
.L_x_92:
[----:B--2--5:R-:W-:Y:S01]  /*47a0*/  FMUL R23, R37, R16 ;  /* 0x0000001025177220 */ /* 0x024fe20000400000 */
[----:B-1----:R-:W-:Y:S01]  /*47b0*/  IMAD.X R35, R25, 0x1, R13, P5 ;  /* 0x0000000119237824 */ /* 0x002fe200028e060d */
        /* <DEDUP_REMOVED lines=8> */
.L_x_95:
[----:B------:R-:W-:Y:S05]  /*4840*/  BSYNC B1 ;  /* 0x0000000000017941 */ /* 0x000fea0003800000 */
.L_x_94:
[----:B--2--5:R-:W-:Y:S01]  /*4850*/  FMUL R21, R37, R16 ;  /* 0x0000001025157220 */ /* 0x024fe20000400000 */
[----:B------:R-:W-:Y:S01]  /*4860*/  IADD3 R20, P5, R32, R14, RZ ;  /* 0x0000000e20147210 */ /* 0x000fe20007fbe0ff */
[----:B------:R-:W-:Y:S01]  /*4870*/  BSSY B1, `(.L_x_96) ;  /* 0x000000c000017945 */ /* 0x000fe20003800000 */
[----:B------:R-:W-:Y:S01]  /*4880*/  ISETP.GT.AND P1, PT, R8, 0x48, PT ;  /* 0x000000480800780c */ /* 0x000fe20003f24270 */
[----:B------:R-:W-:Y:S01]  /*4890*/  FFMA R25, R104, R15, R21 ;  /* 0x0000000f68197223 */ /* 0x000fe20000000015 */
[----:B------:R-:W-:Y:S01]  /*48a0*/  IADD3 R22, P6, R26, UR9, RZ ;  /* 0x000000091a167c10 */ /* 0x000fe2000ffde0ff */
[----:B------:R-:W-:Y:S01]  /*48b0*/  IMAD.X R21, R33, 0x1, R13, P5 ;  /* 0x0000000121157824 */ /* 0x000fe200028e060d */
[----:B------:R-:W-:Y:S02]  /*48c0*/  ISETP.GT.AND P4, PT, R17, RZ, P1 ;  /* 0x000000ff1100720c */ /* 0x000fe40000f84270 */
[----:B------:R-:W-:Y:S02]  /*48d0*/  ISETP.GT.AND P0, PT, R8, 0x49, PT ;  /* 0x000000490800780c */ /* 0x000fe40003f04270 */
[----:B------:R2:W-:Y:S01]  /*48e0*/  @P2 STG.E desc[UR16][R20.64], R25 ;  /* 0x0000001914002986 */ /* 0x0005e2000c101910 */
[----:B------:R-:W-:-:S02]  /*48f0*/  IADD3 R24, P5, R28, R6, RZ ;  /* 0x000000061c187210 */ /* 0x000fc40007fbe0ff */
[----:B-1----:R-:W-:-:S06]  /*4900*/  IADD3.X R23, R27, UR10, RZ, P6, !PT ;  /* 0x0000000a1b177c10 */ /* 0x002fcc000b7fe4ff */
[----:B------:R-:W-:Y:S05]  /*4910*/  @!P4 BRA `(.L_x_97) ;  /* 0x000000000004c947 */ /* 0x000fea0003800000 */
[----:B------:R1:W5:Y:S02]  /*4920*/  LDG.E.LTC128B R37, desc[UR16][R22.64] ;  /* 0x0000001016257981 */ /* 0x000364000c1e1920 */
.L_x_97:
[----:B------:R-:W-:Y:S05]  /*4930*/  BSYNC B1 ;  /* 0x0000000000017941 */ /* 0x000fea0003800000 */
.L_x_96:
[----:B--2--5:R-:W-:Y:S01]  /*4940*/  FMUL R21, R37, R16 ;  /* 0x0000001025157220 */ /* 0x024fe20000400000 */
[----:B------:R-:W-:Y:S01]  /*4950*/  IMAD.X R25, R29, 0x1, R7, P5 ;  /* 0x000000011d197824 */ /* 0x000fe200028e0607 */
[----:B------:R-:W-:Y:S01]  /*4960*/  ISETP.GT.AND P2, PT, R17, RZ, P0 ;  /* 0x000000ff1100720c */ /* 0x000fe20000744270 */
[----:B------:R-:W-:Y:S01]  /*4970*/  BSSY B1, `(.L_x_98) ;  /* 0x0000008000017945 */ /* 0x000fe20003800000 */
[----:B0-----:R-:W-:Y:S01]  /*4980*/  FFMA R33, R106, R15, R21 ;  /* 0x0000000f6a217223 */ /* 0x001fe20000000015 */
[----:B------:R-:W-:Y:S02]  /*4990*/  IADD3 R20, P6, R18, UR9, RZ ;  /* 0x0000000912147c10 */ /* 0x000fe4000ffde0ff */
[----:B------:R-:W-:Y:S02]  /*49a0*/  IADD3 R32, P5, R30, R6, RZ ;  /* 0x000000061e207210 */ /* 0x000fe40007fbe0ff */
[----:B------:R0:W-:Y:S01]  /*49b0*/  @P4 STG.E desc[UR16][R24.64], R33 ;  /* 0x0000002118004986 */ /* 0x0001e2000c101910 */
[----:B------:R-:W-:-:S05]  /*49c0*/  IADD3.X R21, R19, UR10, RZ, P6, !PT ;  /* 0x0000000a13157c10 */ /* 0x000fca000b7fe4ff */
[----:B------:R-:W-:Y:S05]  /*49d0*/  @!P2 BRA `(.L_x_99) ;  /* 0x000000000004a947 */ /* 0x000fea0003800000 */
[----:B------:R2:W5:Y:S02]  /*49e0*/  LDG.E.LTC128B R37, desc[UR16][R20.64] ;  /* 0x0000001014257981 */ /* 0x000564000c1e1920 */
.L_x_99:
[----:B------:R-:W-:Y:S05]  /*49f0*/  BSYNC B1 ;  /* 0x0000000000017941 */ /* 0x000fea0003800000 */
.L_x_98:
[----:B-----5:R-:W-:Y:S01]  /*4a00*/  FMUL R35, R37, R16 ;  /* 0x0000001025237220 */ /* 0x020fe20000400000 */
[----:B0-----:R-:W-:Y:S01]  /*4a10*/  IMAD.X R33, R31, 0x1, R7, P5 ;  /* 0x000000011f217824 */ /* 0x001fe200028e0607 */
        /* <DEDUP_REMOVED lines=9> */
.L_x_101:
[----:B------:R-:W-:Y:S05]  /*4ab0*/  BSYNC B1 ;  /* 0x0000000000017941 */ /* 0x000fea0003800000 */
.L_x_100:
[----:B---3-5:R-:W-:Y:S01]  /*4ac0*/  FMUL R27, R37, R16 ;  /* 0x00000010251b7220 */ /* 0x028fe20000400000 */
[----:B0-----:R-:W-:Y:S01]  /*4ad0*/  IMAD.X R35, R29, 0x1, R13, P5 ;  /* 0x000000011d237824 */ /* 0x001fe200028e060d */
        /* <DEDUP_REMOVED lines=8> */
.L_x_103:
[----:B------:R-:W-:Y:S05]  /*4b60*/  BSYNC B1 ;  /* 0x0000000000017941 */ /* 0x000fea0003800000 */
.L_x_102:
[----:B---3-5:R-:W-:Y:S01]  /*4b70*/  FMUL R19, R37, R16 ;  /* 0x0000001025137220 */ /* 0x028fe20000400000 */
        /* <DEDUP_REMOVED lines=10> */
[----:B0-----:R-:W-:-:S06]  /*4c20*/  IADD3.X R27, R23, UR10, RZ, P6, !PT ;  /* 0x0000000a171b7c10 */ /* 0x001fcc000b7fe4ff */
[----:B------:R-:W-:Y:S05]  /*4c30*/  @!P4 BRA `(.L_x_105) ;  /* 0x000000000004c947 */ /* 0x000fea0003800000 */
[----:B------:R0:W5:Y:S02]  /*4c40*/  LDG.E.LTC128B R37, desc[UR16][R26.64] ;  /* 0x000000101a257981 */ /* 0x000164000c1e1920 */
.L_x_105:
[----:B------:R-:W-:Y:S05]  /*4c50*/  BSYNC B1 ;  /* 0x0000000000017941 */ /* 0x000fea0003800000 */
.L_x_104:
[----:B---3-5:R-:W-:Y:S01]  /*4c60*/  FMUL R19, R37, R16 ;  /* 0x0000001025137220 */ /* 0x028fe20000400000 */
        /* <DEDUP_REMOVED lines=10> */
.L_x_107:
[----:B------:R-:W-:Y:S05]  /*4d10*/  BSYNC B1 ;  /* 0x0000000000017941 */ /* 0x000fea0003800000 */
.L_x_106:
[----:B-----5:R-:W-:Y:S01]  /*4d20*/  FMUL R35, R37, R16 ;  /* 0x0000001025237220 */ /* 0x020fe20000400000 */
[----:B---3--:R-:W-:Y:S01]  /*4d30*/  IMAD.X R31, R33, 0x1, R7, P5 ;  /* 0x00000001211f7824 */ /* 0x008fe200028e0607 */
[----:B------:R-:W-:Y:S01]  /*4d40*/  ISETP.GT.AND P1, PT, R17, 0x8, P1 ;  /* 0x000000081100780c */ /* 0x000fe20000f24270 */
[----:B------:R-:W-:Y:S01]  /*4d50*/  BSSY B1, `(.L_x_108) ;  /* 0x0000008000017945 */ /* 0x000fe20003800000 */
[----:B------:R-:W-:Y:S01]  /*4d60*/  FFMA R35, R116, R15, R35 ;  /* 0x0000000f74237223 */ /* 0x000fe20000000023 */
[----:B-1----:R-:W-:Y:S02]  /*4d70*/  IADD3 R22, P4, R22, UR6, RZ ;  /* 0x0000000616167c10 */ /* 0x002fe4000ff9e0ff */
[----:B------:R-:W-:Y:S02]  /*4d80*/  IADD3 R34, P5, R24, R14, RZ ;  /* 0x0000000e18227210 */ /* 0x000fe40007fbe0ff */
[----:B------:R1:W-:Y:S01]  /*4d90*/  @P2 STG.E desc[UR16][R30.64], R35 ;  /* 0x000000231e002986 */ /* 0x0003e2000c101910 */
[----:B------:R-:W-:-:S05]  /*4da0*/  IADD3.X R23, R23, UR7, RZ, P4, !PT ;  /* 0x0000000717177c10 */ /* 0x000fca000a7fe4ff */
[----:B------:R-:W-:Y:S05]  /*4db0*/  @!P1 BRA `(.L_x_109) ;  /* 0x0000000000049947 */ /* 0x000fea0003800000 */
[----:B------:R3:W5:Y:S02]  /*4dc0*/  LDG.E.LTC128B R37, desc[UR16][R22.64] ;  /* 0x0000001016257981 */ /* 0x000764000c1e1920 */
.L_x_109:
[----:B------:R-:W-:Y:S05]  /*4dd0*/  BSYNC B1 ;  /* 0x0000000000017941 */ /* 0x000fea0003800000 */
.L_x_108:
[----:B---3-5:R-:W-:Y:S01]  /*4de0*/  FMUL R23, R37, R16 ;  /* 0x0000001025177220 */ /* 0x028fe20000400000 */
[----:B-1----:R-:W-:Y:S01]  /*4df0*/  IMAD.X R35, R25, 0x1, R13, P5 ;  /* 0x0000000119237824 */ /* 0x002fe200028e060d */
        /* <DEDUP_REMOVED lines=8> */
.L_x_111:
[----:B------:R-:W-:Y:S05]  /*4e80*/  BSYNC B1 ;  /* 0x0000000000017941 */ /* 0x000fea0003800000 */
.L_x_110:
        /* <DEDUP_REMOVED lines=14> */
.L_x_113:
[----:B------:R-:W-:Y:S05]  /*4f70*/  BSYNC B1 ;  /* 0x0000000000017941 */ /* 0x000fea0003800000 */
.L_x_112:
[----:B--2--5:R-:W-:Y:S01]  /*4f80*/  FMUL R21, R37, R16 ;  /* 0x0000001025157220 */ /* 0x024fe20000400000 */
        /* <DEDUP_REMOVED lines=10> */
.L_x_115:
[----:B------:R-:W-:Y:S05]  /*5030*/  BSYNC B1 ;  /* 0x0000000000017941 */ /* 0x000fea0003800000 */
.L_x_114:
[----:B-----5:R-:W-:Y:S01]  /*5040*/  FMUL R35, R37, R16 ;  /* 0x0000001025237220 */ /* 0x020fe20000400000 */
[----:B--2---:R-:W-:Y:S01]  /*5050*/  IMAD.X R33, R31, 0x1, R7, P5 ;  /* 0x000000011f217824 */ /* 0x004fe200028e0607 */
[----:B------:R-:W-:Y:S01]  /*5060*/  ISETP.GT.AND P1, PT, R17, 0x8, P1 ;  /* 0x000000081100780c */ /* 0x000fe20000f24270 */
        /* <DEDUP_REMOVED lines=8> */
.L_x_117:
[----:B------:R-:W-:Y:S05]  /*50f0*/  BSYNC B1 ;  /* 0x0000000000017941 */ /* 0x000fea0003800000 */
.L_x_116:
[----:B--2--5:R-:W-:Y:S01]  /*5100*/  FMUL R27, R37, R16 ;  /* 0x00000010251b7220 */ /* 0x024fe20000400000 */
[----:B0-----:R-:W-:Y:S01]  /*5110*/  IMAD.X R35, R29, 0x1, R13, P5 ;  /* 0x000000011d237824 */ /* 0x001fe200028e060d */
        /* <DEDUP_REMOVED lines=8> */
.L_x_119:
[----:B------:R-:W-:Y:S05]  /*51a0*/  BSYNC B1 ;  /* 0x0000000000017941 */ /* 0x000fea0003800000 */
.L_x_118:
        /* <DEDUP_REMOVED lines=14> */
.L_x_121:
[----:B------:R-:W-:Y:S05]  /*5290*/  BSYNC B1 ;  /* 0x0000000000017941 */ /* 0x000fea0003800000 */
.L_x_120:
        /* <DEDUP_REMOVED lines=11> */
.L_x_123:
[----:B------:R-:W-:Y:S05]  /*5350*/  BSYNC B1 ;  /* 0x0000000000017941 */ /* 0x000fea0003800000 */
.L_x_122:
[----:B-----5:R-:W-:Y:S01]  /*5360*/  FMUL R35, R37, R16 ;  /* 0x0000001025237220 */ /* 0x020fe20000400000 */
[----:B--2---:R-:W-:Y:S01]  /*5370*/  IMAD.X R31, R33, 0x1, R7, P5 ;  /* 0x00000001211f7824 */ /* 0x004fe200028e0607 */
        /* <DEDUP_REMOVED lines=9> */
.L_x_125:
[----:B------:R-:W-:Y:S05]  /*5410*/  BSYNC B1 ;  /* 0x0000000000017941 */ /* 0x000fea0003800000 */
.L_x_124:
[----:B--2--5:R-:W-:Y:S01]  /*5420*/  FMUL R23, R37, R16 ;  /* 0x0000001025177220 */ /* 0x024fe20000400000 */
[----:B-1----:R-:W-:Y:S01]  /*5430*/  IMAD.X R35, R25, 0x1, R13, P5 ;  /* 0x0000000119237824 */ /* 0x002fe200028e060d */
        /* <DEDUP_REMOVED lines=8> */
.L_x_127:
[----:B------:R-:W-:Y:S05]  /*54c0*/  BSYNC B1 ;  /* 0x0000000000017941 */ /* 0x000fea0003800000 */
.L_x_126:
        /* <DEDUP_REMOVED lines=14> */
.L_x_129:
[----:B------:R-:W-:Y:S05]  /*55b0*/  BSYNC B1 ;  /* 0x0000000000017941 */ /* 0x000fea0003800000 */
.L_x_128:
        /* <DEDUP_REMOVED lines=11> */
.L_x_131:
[----:B------:R-:W-:Y:S05]  /*5670*/  BSYNC B1 ;  /* 0x0000000000017941 */ /* 0x000fea0003800000 */
.L_x_130:
        /* <DEDUP_REMOVED lines=11> */
.L_x_133:
[----:B------:R-:W-:Y:S05]  /*5730*/  BSYNC B1 ;  /* 0x0000000000017941 */ /* 0x000fea0003800000 */
.L_x_132:
        /* <DEDUP_REMOVED lines=10> */
.L_x_135:
[----:B------:R-:W-:Y:S05]  /*57e0*/  BSYNC B1 ;  /* 0x0000000000017941 */ /* 0x000fea0003800000 */
.L_x_134:
[----:B--2--5:R-:W-:Y:S01]  /*57f0*/  FMUL R19, R37, R16 ;  /* 0x0000001025137220 */ /* 0x024fe20000400000 */
[----:B------:R-:W-:Y:S01]  /*5800*/  IADD3 R18, P2, R30, R14, RZ ;  /* 0x0000000e1e127210 */ /* 0x000fe20007f5e0ff */
[----:B------:R-:W-:Y:S01]  /*5810*/  BSSY B1, `(.L_x_136) ;  /* 0x000000c000017945 */ /* 0x000fe20003800000 */
[----:B------:R-:W-:Y:S01]  /*5820*/  ISETP.GT.AND P4, PT, R8, 0x70, PT ;  /* 0x000000700800780c */ /* 0x000fe20003f84270 */
[----:B------:R-:W-:Y:S01]  /*5830*/  FFMA R29, R144, R15, R19 ;  /* 0x0000000f901d7223 */ /* 0x000fe20000000013 */
[----:B------:R-:W-:Y:S01]  /*5840*/  ISETP.GT.AND P1, PT, R8, 0x71, PT ;  /* 0x000000710800780c */ /* 0x000fe20003f24270 */
[----:B------:R-:W-:Y:S01]  /*5850*/  IMAD.X R19, R31, 0x1, R13, P2 ;  /* 0x000000011f137824 */ /* 0x000fe200010e060d */
[----:B------:R-:W-:Y:S02]  /*5860*/  ISETP.GT.AND P5, PT, R17, RZ, P4 ;  /* 0x000000ff1100720c */ /* 0x000fe400027a4270 */
[----:B------:R-:W-:Y:S02]  /*5870*/  IADD3 R26, P2, R22, UR9, RZ ;  /* 0x00000009161a7c10 */ /* 0x000fe4000ff5e0ff */
[----:B------:R2:W-:Y:S01]  /*5880*/  @P0 STG.E desc[UR16][R18.64], R29 ;  /* 0x0000001d12000986 */ /* 0x0005e2000c101910 */
[----:B------:R-:W-:-:S02]  /*5890*/  IADD3 R28, P6, R24, R6, RZ ;  /* 0x00000006181c7210 */ /* 0x000fc40007fde0ff */
[----:B0-----:R-:W-:-:S06]  /*58a0*/  IADD3.X R27, R23, UR10, RZ, P2, !PT ;  /* 0x0000000a171b7c10 */ /* 0x001fcc00097fe4ff */
[----:B------:R-:W-:Y:S05]  /*58b0*/  @!P5 BRA `(.L_x_137) ;  /* 0x000000000004d947 */ /* 0x000fea0003800000 */
[----:B------:R0:W5:Y:S02]  /*58c0*/  LDG.E.LTC128B R37, desc[UR16][R26.64] ;  /* 0x000000101a257981 */ /* 0x000164000c1e1920 */
.L_x_137:
[----:B------:R-:W-:Y:S05]  /*58d0*/  BSYNC B1 ;  /* 0x0000000000017941 */ /* 0x000fea0003800000 */
.L_x_136:
[----:B--2--5:R-:W-:Y:S01]  /*58e0*/  FMUL R19, R37, R16 ;  /* 0x0000001025137220 */ /* 0x024fe20000400000 */
[----:B------:R-:W-:Y:S01]  /*58f0*/  IMAD.X R29, R25, 0x1, R7, P6 ;  /* 0x00000001191d7824 */ /* 0x000fe200030e0607 */
[----:B------:R-:W-:Y:S01]  /*5900*/  ISETP.GT.AND P2, PT, R17, RZ, P1 ;  /* 0x000000ff1100720c */ /* 0x000fe20000f44270 */
[----:B------:R-:W-:Y:S01]  /*5910*/  BSSY B1, `(.L_x_138) ;  /* 0x0000007000017945 */ /* 0x000fe20003800000 */
[----:B------:R-:W-:Y:S01]  /*5920*/  FFMA R19, R146, R15, R19 ;  /* 0x0000000f92137223 */ /* 0x000fe20000000013 */
[----:B------:R-:W-:-:S04]  /*5930*/  IADD3 R34, P0, R20, UR9, RZ ;  /* 0x0000000914227c10 */ /* 0x000fc8000ff1e0ff */
[----:B------:R2:W-:Y:S01]  /*5940*/  @P5 STG.E desc[UR16][R28.64], R19 ;  /* 0x000000131c005986 */ /* 0x0005e2000c101910 */
[----:B------:R-:W-:-:S05]  /*5950*/  IADD3.X R35, R21, UR10, RZ, P0, !PT ;  /* 0x0000000a15237c10 */ /* 0x000fca00087fe4ff */
[----:B------:R-:W-:Y:S05]  /*5960*/  @!P2 BRA `(.L_x_139) ;  /* 0x000000000004a947 */ /* 0x000fea0003800000 */
[----:B------:R4:W5:Y:S02]  /*5970*/  LDG.E.LTC128B R37, desc[UR16][R34.64] ;  /* 0x0000001022257981 */ /* 0x000964000c1e1920 */
.L_x_139:
[----:B------:R-:W-:Y:S05]  /*5980*/  BSYNC B1 ;  /* 0x0000000000017941 */ /* 0x000fea0003800000 */
.L_x_138:
[----:B--2--5:R-:W-:Y:S01]  /*5990*/  FMUL R19, R37, R16 ;  /* 0x0000001025137220 */ /* 0x024fe20000400000 */
[----:B------:R-:W-:Y:S01]  /*59a0*/  IADD3 R18, P5, R32, R6, RZ ;  /* 0x0000000620127210 */ /* 0x000fe20007fbe0ff */
[----:B------:R-:W-:Y:S01]  /*59b0*/  BSSY B1, `(.L_x_140) ;  /* 0x000000b000017945 */ /* 0x000fe20003800000 */
[----:B------:R-:W-:Y:S01]  /*59c0*/  ISETP.GT.AND P4, PT, R17, 0x8, P4 ;  /* 0x000000081100780c */ /* 0x000fe20002784270 */
[----:B------:R-:W-:Y:S01]  /*59d0*/  FFMA R31, R148, R15, R19 ;  /* 0x0000000f941f7223 */ /* 0x000fe20000000013 */
[----:B-1----:R-:W-:Y:S01]  /*59e0*/  IADD3 R22, P6, R22, UR6, RZ ;  /* 0x0000000616167c10 */ /* 0x002fe2000ffde0ff */
[----:B------:R-:W-:Y:S01]  /*59f0*/  IMAD.X R19, R33, 0x1, R7, P5 ;  /* 0x0000000121137824 */ /* 0x000fe200028e0607 */
[----:B------:R-:W-:Y:S02]  /*5a00*/  ISETP.GT.AND P0, PT, R8, 0x78, PT ;  /* 0x000000780800780c */ /* 0x000fe40003f04270 */
[----:B------:R-:W-:Y:S02]  /*5a10*/  IADD3 R30, P5, R24, R14, RZ ;  /* 0x0000000e181e7210 */ /* 0x000fe40007fbe0ff */
[----:B------:R1:W-:Y:S01]  /*5a20*/  @P2 STG.E desc[UR16][R18.64], R31 ;  /* 0x0000001f12002986 */ /* 0x0003e2000c101910 */
[----:B------:R-:W-:-:S04]  /*5a30*/  IADD3.X R23, R23, UR7, RZ, P6, !PT ;  /* 0x0000000717177c10 */ /* 0x000fc8000b7fe4ff */
[----:B------:R-:W-:Y:S06]  /*5a40*/  @!P4 BRA `(.L_x_141) ;  /* 0x000000000004c947 */ /* 0x000fec0003800000 */
[----:B------:R2:W5:Y:S02]  /*5a50*/  LDG.E.LTC128B R37, desc[UR16][R22.64] ;  /* 0x0000001016257981 */ /* 0x000564000c1e1920 */
.L_x_141:
[----:B------:R-:W-:Y:S05]  /*5a60*/  BSYNC B1 ;  /* 0x0000000000017941 */ /* 0x000fea0003800000 */
.L_x_140:
[----:B--2--5:R-:W-:Y:S01]  /*5a70*/  FMUL R23, R37, R16 ;  /* 0x0000001025177220 */ /* 0x024fe20000400000 */
[----:B-1----:R-:W-:Y:S01]  /*5a80*/  IMAD.X R31, R25, 0x1, R13, P5 ;  /* 0x00000001191f7824 */ /* 0x002fe200028e060d */
[----:B------:R-:W-:Y:S01]  /*5a90*/  ISETP.GT.AND P1, PT, R17, 0x8, P1 ;  /* 0x000000081100780c */ /* 0x000fe20000f24270 */
[----:B------:R-:W-:Y:S01]  /*5aa0*/  BSSY B1, `(.L_x_142) ;  /* 0x0000008000017945 */ /* 0x000fe20003800000 */
[----:B------:R-:W-:Y:S01]  /*5ab0*/  FFMA R23, R150, R15, R23 ;  /* 0x0000000f96177223 */ /* 0x000fe20000000017 */
[----:B---3--:R-:W-:Y:S02]  /*5ac0*/  IADD3 R20, P5, R20, UR6, RZ ;  /* 0x0000000614147c10 */ /* 0x008fe4000ffbe0ff */
[----:B------:R-:W-:Y:S02]  /*5ad0*/  ISETP.GT.AND P2, PT, R8, 0x79, PT ;  /* 0x000000790800780c */ /* 0x000fe40003f44270 */
[----:B------:R1:W-:Y:S01]  /*5ae0*/  @P4 STG.E desc[UR16][R30.64], R23 ;  /* 0x000000171e004986 */ /* 0x0003e2000c101910 */
[----:B------:R-:W-:-:S05]  /*5af0*/  IADD3.X R21, R21, UR7, RZ, P5, !PT ;  /* 0x0000000715157c10 */ /* 0x000fca000affe4ff */
[----:B------:R-:W-:Y:S05]  /*5b00*/  @!P1 BRA `(.L_x_143) ;  /* 0x0000000000049947 */ /* 0x000fea0003800000 */
[----:B------:R2:W5:Y:S02]  /*5b10*/  LDG.E.LTC128B R37, desc[UR16][R20.64] ;  /* 0x0000001014257981 */ /* 0x000564000c1e1920 */
.L_x_143:
[----:B------:R-:W-:Y:S05]  /*5b20*/  BSYNC B1 ;  /* 0x0000000000017941 */ /* 0x000fea0003800000 */
.L_x_142:
[----:B--2---:R-:W-:Y:S01]  /*5b30*/  IADD3 R20, P6, R32, R14, RZ ;  /* 0x0000000e20147210 */ /* 0x004fe20007fde0ff */
[----:B-1---5:R-:W-:Y:S01]  /*5b40*/  FMUL R23, R37, R16 ;  /* 0x0000001025177220 */ /* 0x022fe20000400000 */
[----:B------:R-:W-:Y:S01]  /*5b50*/  ISETP.GT.AND P4, PT, R17, RZ, P0 ;  /* 0x000000ff1100720c */ /* 0x000fe20000784270 */
[----:B------:R-:W-:Y:S01]  /*5b60*/  BSSY B1, `(.L_x_144) ;  /* 0x0000009000017945 */ /* 0x000fe20003800000 */
[----:B------:R-:W-:Y:S01]  /*5b70*/  IADD3 R22, P5, R28, R6, RZ ;  /* 0x000000061c167210 */ /* 0x000fe20007fbe0ff */
[----:B------:R-:W-:Y:S02]  /*5b80*/  IMAD.X R21, R33, 0x1, R13, P6 ;  /* 0x0000000121157824 */ /* 0x000fe400030e060d */
[----:B------:R-:W-:-:S05]  /*5b90*/  FFMA R25, R152, R15, R23 ;  /* 0x0000000f98197223 */ /* 0x000fca0000000017 */
[----:B------:R1:W-:Y:S03]  /*5ba0*/  @P1 STG.E desc[UR16][R20.64], R25 ;  /* 0x0000001914001986 */ /* 0x0003e6000c101910 */
[----:B------:R-:W-:Y:S05]  /*5bb0*/  @!P4 BRA `(.L_x_145) ;  /* 0x00000000000cc947 */ /* 0x000fea0003800000 */
[----:B-1----:R-:W-:-:S04]  /*5bc0*/  IADD3 R20, P1, R26, UR9, RZ ;  /* 0x000000091a147c10 */ /* 0x002fc8000ff3e0ff */
[----:B------:R-:W-:-:S05]  /*5bd0*/  IADD3.X R21, R27, UR10, RZ, P1, !PT ;  /* 0x0000000a1b157c10 */ /* 0x000fca0008ffe4ff */
[----:B------:R2:W5:Y:S04]  /*5be0*/  LDG.E.LTC128B R37, desc[UR16][R20.64] ;  /* 0x0000001014257981 */ /* 0x000568000c1e1920 */
.L_x_145:
[----:B------:R-:W-:Y:S05]  /*5bf0*/  BSYNC B1 ;  /* 0x0000000000017941 */ /* 0x000fea0003800000 */
.L_x_144:
[----:B-12--5:R-:W-:Y:S01]  /*5c00*/  FMUL R21, R37, R16 ;  /* 0x0000001025157220 */ /* 0x026fe20000400000 */
        /* <DEDUP_REMOVED lines=10> */
.L_x_147:
[----:B------:R-:W-:Y:S05]  /*5cb0*/  BSYNC B1 ;  /* 0x0000000000017941 */ /* 0x000fea0003800000 */
.L_x_146:
[----:B--2--5:R-:W-:Y:S01]  /*5cc0*/  FMUL R21, R37, R16 ;  /* 0x0000001025157220 */ /* 0x024fe20000400000 */
[----:B------:R-:W-:Y:S01]  /*5cd0*/  IMAD.X R7, R19, 0x1, R7, P5 ;  /* 0x0000000113077824 */ /* 0x000fe200028e0607 */
[----:B------:R-:W-:Y:S01]  /*5ce0*/  ISETP.GT.AND P0, PT, R17, 0x8, P0 ;  /* 0x000000081100780c */ /* 0x000fe20000704270 */
[----:B------:R-:W-:Y:S01]  /*5cf0*/  BSSY B1, `(.L_x_148) ;  /* 0x0000008000017945 */ /* 0x000fe20003800000 */
[----:B-1----:R-:W-:Y:S01]  /*5d00*/  FFMA R23, R156, R15, R21 ;  /* 0x0000000f9c177223 */ /* 0x002fe20000000015 */
[----:B------:R-:W-:Y:S02]  /*5d10*/  IADD3 R20, P4, R26, UR6, RZ ;  /* 0x000000061a147c10 */ /* 0x000fe4000ff9e0ff */
[----:B------:R-:W-:Y:S02]  /*5d20*/  IADD3 R22, P5, R28, R14, RZ ;  /* 0x0000000e1c167210 */ /* 0x000fe40007fbe0ff */
[----:B------:R1:W-:Y:S01]  /*5d30*/  @P1 STG.E desc[UR16][R6.64], R23 ;  /* 0x0000001706001986 */ /* 0x0003e2000c101910 */
[----:B------:R-:W-:-:S05]  /*5d40*/  IADD3.X R21, R27, UR7, RZ, P4, !PT ;  /* 0x000000071b157c10 */ /* 0x000fca000a7fe4ff */
[----:B------:R-:W-:Y:S05]  /*5d50*/  @!P0 BRA `(.L_x_149) ;  /* 0x0000000000048947 */ /* 0x000fea0003800000 */
[----:B------:R2:W5:Y:S02]  /*5d60*/  LDG.E.LTC128B R37, desc[UR16][R20.64] ;  /* 0x0000001014257981 */ /* 0x000564000c1e1920 */
.L_x_149:
[----:B------:R-:W-:Y:S05]  /*5d70*/  BSYNC B1 ;  /* 0x0000000000017941 */ /* 0x000fea0003800000 */
.L_x_148:
[----:B------:R-:W-:Y:S01]  /*5d80*/  ISETP.GT.AND P2, PT, R17, 0x8, P2 ;  /* 0x000000081100780c */ /* 0x000fe20001744270 */
[----:B-1---5:R-:W-:Y:S01]  /*5d90*/  FMUL R7, R37, R16 ;  /* 0x0000001025077220 */ /* 0x022fe20000400000 */
[----:B------:R-:W-:Y:S01]  /*5da0*/  IMAD.X R23, R29, 0x1, R13, P5 ;  /* 0x000000011d177824 */ /* 0x000fe200028e060d */
[----:B------:R-:W-:Y:S02]  /*5db0*/  BSSY B1, `(.L_x_150) ;  /* 0x0000007000017945 */ /* 0x000fe40003800000 */
[----:B--2---:R-:W-:-:S05]  /*5dc0*/  FFMA R21, R158, R15, R7 ;  /* 0x0000000f9e157223 */ /* 0x004fca0000000007 */
[----:B------:R1:W-:Y:S01]  /*5dd0*/  @P0 STG.E desc[UR16][R22.64], R21 ;  /* 0x0000001516000986 */ /* 0x0003e2000c101910 */
[----:B------:R-:W-:-:S04]  /*5de0*/  IADD3 R6, P0, R34, UR6, RZ ;  /* 0x0000000622067c10 */ /* 0x000fc8000ff1e0ff */
[----:B------:R-:W-:Y:S01]  /*5df0*/  IADD3.X R7, R35, UR7, RZ, P0, !PT ;  /* 0x0000000723077c10 */ /* 0x000fe200087fe4ff */
[----:B------:R-:W-:Y:S08]  /*5e00*/  @!P2 BRA `(.L_x_151) ;  /* 0x000000000004a947 */ /* 0x000ff00003800000 */
[----:B------:R2:W5:Y:S02]  /*5e10*/  LDG.E.LTC128B R37, desc[UR16][R6.64] ;  /* 0x0000001006257981 */ /* 0x000564000c1e1920 */
.L_x_151:
[----:B------:R-:W-:Y:S05]  /*5e20*/  BSYNC B1 ;  /* 0x0000000000017941 */ /* 0x000fea0003800000 */
.L_x_150:
[----:B------:R-:W-:Y:S05]  /*5e30*/  @!P2 BRA `(.L_x_152) ;  /* 0x000000140094a947 */ /* 0x000fea0003800000 */
[----:B--2---:R-:W-:Y:S01]  /*5e40*/  IADD3 R6, P0, R18, R14, RZ ;  /* 0x0000000e12067210 */ /* 0x004fe20007f1e0ff */
[----:B-----5:R-:W-:-:S04]  /*5e50*/  FMUL R37, R37, R16 ;  /* 0x0000001025257220 */ /* 0x020fc80000400000 */
[----:B------:R-:W-:Y:S02]  /*5e60*/  IMAD.X R7, R19, 0x1, R13, P0 ;  /* 0x0000000113077824 */ /* 0x000fe400000e060d */
[----:B------:R-:W-:-:S05]  /*5e70*/  FFMA R37, R160, R15, R37 ;  /* 0x0000000fa0257223 */ /* 0x000fca0000000025 */
[----:B------:R3:W-:Y:S01]  /*5e80*/  STG.E desc[UR16][R6.64], R37 ;  /* 0x0000002506007986 */ /* 0x0007e2000c101910 */
[----:B------:R-:W-:Y:S05]  /*5e90*/  BRA `(.L_x_152) ;  /* 0x00000014007c7947 */ /* 0x000fea0003800000 */
.L_x_29:
[----:B------:R-:W-:Y:S01]  /*5ea0*/  ULDC.64 UR6, c[0x0][0x6c0] ;  /* 0x0001b00000067ab9 */ /* 0x000fe20000000a00 */
[----:B------:R-:W-:Y:S01]  /*5eb0*/  ISETP.GT.AND P2, PT, R8, 0x1, PT ;  /* 0x000000010800780c */ /* 0x000fe20003f44270 */
[-C--:B--2---:R-:W-:Y:S01]  /*5ec0*/  FMUL R21, R21, R15.reuse ;  /* 0x0000000f15157220 */ /* 0x084fe20000400000 */
[----:B------:R-:W-:Y:S01]  /*5ed0*/  LEA R26, P1, R34, UR6, 0x2 ;  /* 0x00000006221a7c11 */ /* 0x000fe2000f8210ff */
[-C--:B------:R-:W-:Y:S01]  /*5ee0*/  FMUL R7, R198, R15.reuse ;  /* 0x0000000fc6077220 */ /* 0x080fe20000400000 */
[----:B------:R-:W-:Y:S01]  /*5ef0*/  ISETP.GT.AND P4, PT, R17, RZ, P2 ;  /* 0x000000ff1100720c */ /* 0x000fe20001784270 */
[-C--:B------:R-:W-:Y:S01]  /*5f00*/  FMUL R95, R95, R15.reuse ;  /* 0x0000000f5f5f7220 */ /* 0x080fe20000400000 */
[----:B------:R-:W-:Y:S01]  /*5f10*/  LEA.HI.X R27, R34, UR7, R43, 0x2, P1 ;  /* 0x00000007221b7c11 */ /* 0x000fe200088f142b */
[-C--:B------:R-:W-:Y:S01]  /*5f20*/  FMUL R19, R200, R15.reuse ;  /* 0x0000000fc8137220 */ /* 0x080fe20000400000 */
[----:B------:R-:W-:Y:S01]  /*5f30*/  ISETP.GT.AND P1, PT, R17, 0x8, P0 ;  /* 0x000000081100780c */ /* 0x000fe20000724270 */
[-C--:B------:R-:W-:Y:S01]  /*5f40*/  FMUL R23, R23, R15.reuse ;  /* 0x0000000f17177220 */ /* 0x080fe20000400000 */
[C---:B------:R-:W-:Y:S01]  /*5f50*/  SHF.L.U64.HI R6, R24.reuse, 0x5, R25 ;  /* 0x0000000518067819 */ /* 0x040fe20000010219 */
[----:B------:R0:W-:Y:S01]  /*5f60*/  @P5 STG.E desc[UR16][R26.64], R21 ;  /* 0x000000151a005986 */ /* 0x0001e2000c101910 */
[----:B------:R-:W-:Y:S01]  /*5f70*/  LEA R28, P5, R24, R26, 0x2 ;  /* 0x0000001a181c7211 */ /* 0x000fe200078a10ff */
[----:B------:R-:W-:Y:S01]  /*5f80*/  FMUL R39, R22, R15 ;  /* 0x0000000f16277220 */ /* 0x000fe20000400000 */
[----:B------:R-:W-:-:S02]  /*5f90*/  ISETP.GT.AND P0, PT, R8, 0x8, PT ;  /* 0x000000080800780c */ /* 0x000fc40003f04270 */
[C---:B------:R-:W-:Y:S01]  /*5fa0*/  LEA.HI.X R29, R24.reuse, R27, R25, 0x2, P5 ;  /* 0x0000001b181d7211 */ /* 0x040fe200028f1419 */
[----:B------:R-:W-:Y:S01]  /*5fb0*/  IMAD.SHL.U32 R24, R24, 0x20, RZ ;  /* 0x0000002018187824 */ /* 0x000fe200078e00ff */
[C---:B------:R-:W-:Y:S01]  /*5fc0*/  ISETP.GT.AND P2, PT, R17.reuse, 0x8, P2 ;  /* 0x000000081100780c */ /* 0x040fe20001744270 */
[-C--:B------:R-:W-:Y:S01]  /*5fd0*/  FMUL R25, R196, R15.reuse ;  /* 0x0000000fc4197220 */ /* 0x080fe20000400000 */
[C---:B------:R-:W-:Y:S01]  /*5fe0*/  ISETP.GT.AND P5, PT, R17.reuse, RZ, P0 ;  /* 0x000000ff1100720c */ /* 0x040fe200007a4270 */
[----:B------:R1:W-:Y:S01]  /*5ff0*/  @P4 STG.E desc[UR16][R28.64], R7 ;  /* 0x000000071c004986 */ /* 0x0003e2000c101910 */
[----:B------:R-:W-:Y:S01]  /*6000*/  IADD3 R30, P4, R24, R26, RZ ;  /* 0x0000001a181e7210 */ /* 0x000fe20007f9e0ff */
[----:B0-----:R-:W-:Y:S01]  /*6010*/  FMUL R21, R202, R15 ;  /* 0x0000000fca157220 */ /* 0x001fe20000400000 */
[----:B------:R-:W-:Y:S01]  /*6020*/  IADD3 R32, P6, R24, R28, RZ ;  /* 0x0000001c18207210 */ /* 0x000fe20007fde0ff */
[----:B------:R0:W-:Y:S01]  /*6030*/  @P1 STG.E desc[UR16][R26.64+0x20], R95 ;  /* 0x0000205f1a001986 */ /* 0x0001e2000c101910 */
[----:B------:R-:W-:Y:S01]  /*6040*/  ISETP.GT.AND P1, PT, R8, 0x9, PT ;  /* 0x000000090800780c */ /* 0x000fe20003f24270 */
[C---:B------:R-:W-:Y:S01]  /*6050*/  IMAD.X R31, R6.reuse, 0x1, R27, P4 ;  /* 0x00000001061f7824 */ /* 0x040fe200020e061b */
[C---:B------:R-:W-:Y:S01]  /*6060*/  ISETP.GT.AND P0, PT, R17.reuse, 0x8, P0 ;  /* 0x000000081100780c */ /* 0x040fe20000704270 */
[----:B------:R-:W-:Y:S01]  /*6070*/  IMAD.X R33, R6, 0x1, R29, P6 ;  /* 0x0000000106217824 */ /* 0x000fe200030e061d */
[C---:B------:R-:W-:Y:S01]  /*6080*/  ISETP.GT.AND P4, PT, R17.reuse, RZ, P1 ;  /* 0x000000ff1100720c */ /* 0x040fe20000f84270 */
[----:B------:R2:W-:Y:S01]  /*6090*/  @P2 STG.E desc[UR16][R28.64+0x20], R19 ;  /* 0x000020131c002986 */ /* 0x0005e2000c101910 */
[----:B------:R-:W-:-:S02]  /*60a0*/  ISETP.GT.AND P1, PT, R17, 0x8, P1 ;  /* 0x000000081100780c */ /* 0x000fc40000f24270 */
[C---:B-1----:R-:W-:Y:S01]  /*60b0*/  IADD3 R7, P2, R24.reuse, 0x20, RZ ;  /* 0x0000002018077810 */ /* 0x042fe20007f5e0ff */
[----:B------:R1:W-:Y:S01]  /*60c0*/  @P5 STG.E desc[UR16][R30.64], R23 ;  /* 0x000000171e005986 */ /* 0x0003e2000c101910 */
[----:B------:R-:W-:Y:S02]  /*60d0*/  IADD3 R34, P6, R24, R30, RZ ;  /* 0x0000001e18227210 */ /* 0x000fe40007fde0ff */
[----:B0-----:R-:W-:Y:S01]  /*60e0*/  IADD3 R26, P5, R7, R26, RZ ;  /* 0x0000001a071a7210 */ /* 0x001fe20007fbe0ff */
[----:B------:R-:W-:Y:S01]  /*60f0*/  IMAD.X R13, RZ, RZ, R6, P2 ;  /* 0x000000ffff0d7224 */ /* 0x000fe200010e0606 */
[----:B------:R-:W-:Y:S01]  /*6100*/  ISETP.GT.AND P2, PT, R8, 0x10, PT ;  /* 0x000000100800780c */ /* 0x000fe20003f44270 */
[----:B------:R-:W-:Y:S02]  /*6110*/  IMAD.X R35, R6, 0x1, R31, P6 ;  /* 0x0000000106237824 */ /* 0x000fe400030e061f */
[----:B------:R-:W-:Y:S01]  /*6120*/  IMAD.X R27, R13, 0x1, R27, P5 ;  /* 0x000000010d1b7824 */ /* 0x000fe200028e061b */
[----:B------:R0:W-:Y:S01]  /*6130*/  @P4 STG.E desc[UR16][R32.64], R21 ;  /* 0x0000001520004986 */ /* 0x0001e2000c101910 */
[----:B--2---:R-:W-:Y:S01]  /*6140*/  IADD3 R28, P4, R7, R28, RZ ;  /* 0x0000001c071c7210 */ /* 0x004fe20007f9e0ff */
[----:B------:R-:W-:Y:S01]  /*6150*/  FMUL R19, R194, R15 ;  /* 0x0000000fc2137220 */ /* 0x000fe20000400000 */
[----:B------:R-:W-:Y:S01]  /*6160*/  ISETP.GT.AND P5, PT, R17, RZ, P2 ;  /* 0x000000ff1100720c */ /* 0x000fe200017a4270 */
[----:B------:R2:W-:Y:S01]  /*6170*/  @P0 STG.E desc[UR16][R26.64], R25 ;  /* 0x000000191a000986 */ /* 0x0005e2000c101910 */
[----:B------:R-:W-:Y:S01]  /*6180*/  ISETP.GT.AND P0, PT, R8, 0x11, PT ;  /* 0x000000110800780c */ /* 0x000fe20003f04270 */
[----:B------:R-:W-:-:S02]  /*6190*/  IMAD.X R29, R13, 0x1, R29, P4 ;  /* 0x000000010d1d7824 */ /* 0x000fc400020e061d */
[-C--:B-1----:R-:W-:Y:S01]  /*61a0*/  FMUL R23, R192, R15.reuse ;  /* 0x0000000fc0177220 */ /* 0x082fe20000400000 */
[C---:B------:R-:W-:Y:S02]  /*61b0*/  ISETP.GT.AND P4, PT, R17.reuse, RZ, P0 ;  /* 0x000000ff1100720c */ /* 0x040fe40000784270 */
[----:B------:R1:W-:Y:S01]  /*61c0*/  @P1 STG.E desc[UR16][R28.64], R19 ;  /* 0x000000131c001986 */ /* 0x0003e2000c101910 */
[----:B------:R-:W-:Y:S01]  /*61d0*/  ISETP.GT.AND P1, PT, R17, 0x8, P2 ;  /* 0x000000081100780c */ /* 0x000fe20001724270 */
[-C--:B0-----:R-:W-:Y:S01]  /*61e0*/  FMUL R21, R190, R15.reuse ;  /* 0x0000000fbe157220 */ /* 0x081fe20000400000 */
[----:B------:R-:W-:Y:S02]  /*61f0*/  IADD3 R36, P2, R24, R32, RZ ;  /* 0x0000002018247210 */ /* 0x000fe40007f5e0ff */
[----:B------:R0:W-:Y:S01]  /*6200*/  @P5 STG.E desc[UR16][R34.64], R23 ;  /* 0x0000001722005986 */ /* 0x0001e2000c101910 */
[----:B--2---:R-:W-:Y:S01]  /*6210*/  IADD3 R26, P5, R7, R30, RZ ;  /* 0x0000001e071a7210 */ /* 0x004fe20007fbe0ff */
[----:B------:R-:W-:Y:S01]  /*6220*/  FMUL R25, R188, R15 ;  /* 0x0000000fbc197220 */ /* 0x000fe20000400000 */
[----:B------:R-:W-:Y:S01]  /*6230*/  IMAD.X R37, R6, 0x1, R33, P2 ;  /* 0x0000000106257824 */ /* 0x000fe200010e0621 */
[----:B------:R-:W-:-:S02]  /*6240*/  ISETP.GT.AND P0, PT, R17, 0x8, P0 ;  /* 0x000000081100780c */ /* 0x000fc40000704270 */
[----:B------:R-:W-:Y:S01]  /*6250*/  ISETP.GT.AND P2, PT, R8, 0x18, PT ;  /* 0x000000180800780c */ /* 0x000fe20003f44270 */
[----:B------:R-:W-:Y:S01]  /*6260*/  IMAD.X R27, R13, 0x1, R31, P5 ;  /* 0x000000010d1b7824 */ /* 0x000fe200028e061f */
[----:B------:R2:W-:Y:S01]  /*6270*/  @P4 STG.E desc[UR16][R36.64], R21 ;  /* 0x0000001524004986 */ /* 0x0005e2000c101910 */
[----:B-1----:R-:W-:Y:S01]  /*6280*/  IADD3 R28, P4, R7, R32, RZ ;  /* 0x00000020071c7210 */ /* 0x002fe20007f9e0ff */
[-C--:B------:R-:W-:Y:S01]  /*6290*/  FMUL R19, R186, R15.reuse ;  /* 0x0000000fba137220 */ /* 0x080fe20000400000 */
[----:B------:R-:W-:Y:S01]  /*62a0*/  ISETP.GT.AND P5, PT, R17, RZ, P2 ;  /* 0x000000ff1100720c */ /* 0x000fe200017a4270 */
[----:B------:R1:W-:Y:S01]  /*62b0*/  @P1 STG.E desc[UR16][R26.64], R25 ;  /* 0x000000191a001986 */ /* 0x0003e2000c101910 */
[----:B------:R-:W-:Y:S01]  /*62c0*/  ISETP.GT.AND P1, PT, R8, 0x19, PT ;  /* 0x000000190800780c */ /* 0x000fe20003f24270 */
[----:B------:R-:W-:Y:S01]  /*62d0*/  IMAD.X R29, R13, 0x1, R33, P4 ;  /* 0x000000010d1d7824 */ /* 0x000fe200020e0621 */
[----:B------:R-:W-:Y:S01]  /*62e0*/  IADD3 R30, P6, R24, R34, RZ ;  /* 0x00000022181e7210 */ /* 0x000fe20007fde0ff */
[----:B0-----:R-:W-:Y:S01]  /*62f0*/  FMUL R23, R182, R15 ;  /* 0x0000000fb6177220 */ /* 0x001fe20000400000 */
[----:B------:R-:W-:-:S02]  /*6300*/  ISETP.GT.AND P4, PT, R17, RZ, P1 ;  /* 0x000000ff1100720c */ /* 0x000fc40000f84270 */
[----:B------:R0:W-:Y:S01]  /*6310*/  @P0 STG.E desc[UR16][R28.64], R19 ;  /* 0x000000131c000986 */ /* 0x0001e2000c101910 */
[----:B------:R-:W-:Y:S01]  /*6320*/  IMAD.X R31, R6, 0x1, R35, P6 ;  /* 0x00000001061f7824 */ /* 0x000fe200030e0623 */
[----:B------:R-:W-:Y:S01]  /*6330*/  ISETP.GT.AND P0, PT, R17, 0x8, P2 ;  /* 0x000000081100780c */ /* 0x000fe20001704270 */
[-C--:B--2---:R-:W-:Y:S01]  /*6340*/  FMUL R21, R184, R15.reuse ;  /* 0x0000000fb8157220 */ /* 0x084fe20000400000 */
[----:B------:R-:W-:Y:S01]  /*6350*/  IADD3 R32, P2, R24, R36, RZ ;  /* 0x0000002418207210 */ /* 0x000fe20007f5e0ff */
[----:B-1----:R-:W-:Y:S01]  /*6360*/  FMUL R25, R180, R15 ;  /* 0x0000000fb4197220 */ /* 0x002fe20000400000 */
[----:B------:R1:W-:Y:S01]  /*6370*/  @P5 STG.E desc[UR16][R30.64], R23 ;  /* 0x000000171e005986 */ /* 0x0003e2000c101910 */
[----:B------:R-:W-:Y:S02]  /*6380*/  IADD3 R26, P5, R7, R34, RZ ;  /* 0x00000022071a7210 */ /* 0x000fe40007fbe0ff */
[----:B------:R-:W-:Y:S01]  /*6390*/  IMAD.X R33, R6, 0x1, R37, P2 ;  /* 0x0000000106217824 */ /* 0x000fe200010e0625 */
[----:B------:R-:W-:-:S02]  /*63a0*/  ISETP.GT.AND P1, PT, R17, 0x8, P1 ;  /* 0x000000081100780c */ /* 0x000fc40000f24270 */
[----:B------:R-:W-:Y:S01]  /*63b0*/  ISETP.GT.AND P2, PT, R8, 0x20, PT ;  /* 0x000000200800780c */ /* 0x000fe20003f44270 */
[----:B------:R-:W-:Y:S01]  /*63c0*/  IMAD.X R27, R13, 0x1, R35, P5 ;  /* 0x000000010d1b7824 */ /* 0x000fe200028e0623 */
[----:B------:R2:W-:Y:S01]  /*63d0*/  @P4 STG.E desc[UR16][R32.64], R21 ;  /* 0x0000001520004986 */ /* 0x0005e2000c101910 */
[----:B0-----:R-:W-:Y:S01]  /*63e0*/  IADD3 R28, P4, R7, R36, RZ ;  /* 0x00000024071c7210 */ /* 0x001fe20007f9e0ff */
[-C--:B------:R-:W-:Y:S01]  /*63f0*/  FMUL R19, R178, R15.reuse ;  /* 0x0000000fb2137220 */ /* 0x080fe20000400000 */
[----:B------:R-:W-:Y:S01]  /*6400*/  ISETP.GT.AND P5, PT, R17, RZ, P2 ;  /* 0x000000ff1100720c */ /* 0x000fe200017a4270 */
[----:B------:R0:W-:Y:S01]  /*6410*/  @P0 STG.E desc[UR16][R26.64], R25 ;  /* 0x000000191a000986 */ /* 0x0001e2000c101910 */
[----:B------:R-:W-:Y:S01]  /*6420*/  ISETP.GT.AND P0, PT, R8, 0x21, PT ;  /* 0x000000210800780c */ /* 0x000fe20003f04270 */
[----:B------:R-:W-:Y:S01]  /*6430*/  IMAD.X R29, R13, 0x1, R37, P4 ;  /* 0x000000010d1d7824 */ /* 0x000fe200020e0625 */
[----:B------:R-:W-:Y:S01]  /*6440*/  IADD3 R34, P6, R24, R30, RZ ;  /* 0x0000001e18227210 */ /* 0x000fe20007fde0ff */
[----:B-1----:R-:W-:Y:S01]  /*6450*/  FMUL R23, R174, R15 ;  /* 0x0000000fae177220 */ /* 0x002fe20000400000 */
[----:B------:R-:W-:-:S02]  /*6460*/  ISETP.GT.AND P4, PT, R17, RZ, P0 ;  /* 0x000000ff1100720c */ /* 0x000fc40000784270 */
[----:B------:R1:W-:Y:S01]  /*6470*/  @P1 STG.E desc[UR16][R28.64], R19 ;  /* 0x000000131c001986 */ /* 0x0003e2000c101910 */
[----:B------:R-:W-:Y:S01]  /*6480*/  IMAD.X R35, R6, 0x1, R31, P6 ;  /* 0x0000000106237824 */ /* 0x000fe200030e061f */
[----:B------:R-:W-:Y:S01]  /*6490*/  ISETP.GT.AND P1, PT, R17, 0x8, P2 ;  /* 0x000000081100780c */ /* 0x000fe20001724270 */
[-C--:B--2---:R-:W-:Y:S01]  /*64a0*/  FMUL R21, R176, R15.reuse ;  /* 0x0000000fb0157220 */ /* 0x084fe20000400000 */
[----:B------:R-:W-:Y:S01]  /*64b0*/  IADD3 R36, P2, R24, R32, RZ ;  /* 0x0000002018247210 */ /* 0x000fe20007f5e0ff */
[----:B0-----:R-:W-:Y:S01]  /*64c0*/  FMUL R25, R170, R15 ;  /* 0x0000000faa197220 */ /* 0x001fe20000400000 */
[----:B------:R0:W-:Y:S01]  /*64d0*/  @P5 STG.E desc[UR16][R34.64], R23 ;  /* 0x0000001722005986 */ /* 0x0001e2000c101910 */
[----:B------:R-:W-:Y:S02]  /*64e0*/  IADD3 R26, P5, R7, R30, RZ ;  /* 0x0000001e071a7210 */ /* 0x000fe40007fbe0ff */
        /* <DEDUP_REMOVED lines=23> */
[----:B------:R-:W-:-:S02]  /*6660*/  ISETP.GT.AND P2, PT, R8, 0x30, PT ;  /* 0x000000300800780c */ /* 0x000fc40003f44270 */
[----:B------:R-:W-:Y:S01]  /*6670*/  ISETP.GT.AND P1, PT, R17, 0x8, P1 ;  /* 0x000000081100780c */ /* 0x000fe20000f24270 */
[----:B------:R-:W-:Y:S01]  /*6680*/  IMAD.X R27, R13, 0x1, R35, P5 ;  /* 0x000000010d1b7824 */ /* 0x000fe200028e0623 */
[----:B------:R-:W-:Y:S01]  /*6690*/  @P4 STG.E desc[UR16][R32.64], R21 ;  /* 0x0000001520004986 */ /* 0x000fe2000c101910 */
[----:B------:R-:W-:Y:S02]  /*66a0*/  ISETP.GT.AND P5, PT, R17, RZ, P2 ;  /* 0x000000ff1100720c */ /* 0x000fe400017a4270 */
[----:B0-----:R-:W-:Y:S01]  /*66b0*/  IADD3 R28, P4, R7, R36, RZ ;  /* 0x00000024071c7210 */ /* 0x001fe20007f9e0ff */
[----:B------:R0:W-:Y:S01]  /*66c0*/  @P0 STG.E desc[UR16][R26.64], R25 ;  /* 0x000000191a000986 */ /* 0x0001e2000c101910 */
[----:B------:R-:W-:Y:S01]  /*66d0*/  IADD3 R34, P6, R24, R30, RZ ;  /* 0x0000001e18227210 */ /* 0x000fe20007fde0ff */
[----:B-1----:R-:W-:Y:S01]  /*66e0*/  FMUL R23, R164, R15 ;  /* 0x0000000fa4177220 */ /* 0x002fe20000400000 */
[----:B------:R-:W-:Y:S01]  /*66f0*/  ISETP.GT.AND P0, PT, R8, 0x31, PT ;  /* 0x000000310800780c */ /* 0x000fe20003f04270 */
[----:B------:R-:W-:-:S02]  /*6700*/  IMAD.X R29, R13, 0x1, R37, P4 ;  /* 0x000000010d1d7824 */ /* 0x000fc400020e0625 */
[-C--:B------:R-:W-:Y:S01]  /*6710*/  FMUL R37, R18, R15.reuse ;  /* 0x0000000f12257220 */ /* 0x080fe20000400000 */
[----:B------:R-:W-:Y:S01]  /*6720*/  IMAD.X R35, R6, 0x1, R31, P6 ;  /* 0x0000000106237824 */ /* 0x000fe200030e061f */
[C---:B------:R-:W-:Y:S01]  /*6730*/  ISETP.GT.AND P4, PT, R17.reuse, RZ, P0 ;  /* 0x000000ff1100720c */ /* 0x040fe20000784270 */
[----:B------:R1:W-:Y:S01]  /*6740*/  @P1 STG.E desc[UR16][R28.64], R23 ;  /* 0x000000171c001986 */ /* 0x0003e2000c101910 */
[----:B------:R-:W-:Y:S02]  /*6750*/  ISETP.GT.AND P2, PT, R17, 0x8, P2 ;  /* 0x000000081100780c */ /* 0x000fe40001744270 */
[----:B------:R-:W-:Y:S01]  /*6760*/  IADD3 R18, P1, R24, R32, RZ ;  /* 0x0000002018127210 */ /* 0x000fe20007f3e0ff */
[----:B------:R2:W-:Y:S01]  /*6770*/  @P5 STG.E desc[UR16][R34.64], R37 ;  /* 0x0000002522005986 */ /* 0x0005e2000c101910 */
[----:B0-----:R-:W-:Y:S01]  /*6780*/  FMUL R25, R20, R15 ;  /* 0x0000000f14197220 */ /* 0x001fe20000400000 */
[----:B------:R-:W-:Y:S02]  /*6790*/  IADD3 R20, P5, R7, R30, RZ ;  /* 0x0000001e07147210 */ /* 0x000fe40007fbe0ff */
[----:B------:R-:W-:Y:S01]  /*67a0*/  IMAD.X R19, R6, 0x1, R33, P1 ;  /* 0x0000000106137824 */ /* 0x000fe200008e0621 */
[----:B------:R-:W-:-:S02]  /*67b0*/  ISETP.GT.AND P1, PT, R8, 0x38, PT ;  /* 0x000000380800780c */ /* 0x000fc40003f24270 */
[----:B------:R-:W-:Y:S01]  /*67c0*/  ISETP.GT.AND P0, PT, R17, 0x8, P0 ;  /* 0x000000081100780c */ /* 0x000fe20000704270 */
[----:B------:R-:W-:Y:S01]  /*67d0*/  IMAD.X R21, R13, 0x1, R31, P5 ;  /* 0x000000010d157824 */ /* 0x000fe200028e061f */
[----:B------:R0:W-:Y:S01]  /*67e0*/  @P4 STG.E desc[UR16][R18.64], R25 ;  /* 0x0000001912004986 */ /* 0x0001e2000c101910 */
[----:B------:R-:W-:Y:S01]  /*67f0*/  IADD3 R22, P5, R7, R32, RZ ;  /* 0x0000002007167210 */ /* 0x000fe20007fbe0ff */
[-C--:B------:R-:W-:Y:S01]  /*6800*/  FMUL R31, R88, R15.reuse ;  /* 0x0000000f581f7220 */ /* 0x080fe20000400000 */
[----:B------:R-:W-:Y:S01]  /*6810*/  ISETP.GT.AND P4, PT, R17, RZ, P1 ;  /* 0x000000ff1100720c */ /* 0x000fe20000f84270 */
[----:B------:R3:W-:Y:S01]  /*6820*/  @P2 STG.E desc[UR16][R20.64], R39 ;  /* 0x0000002714002986 */ /* 0x0007e2000c101910 */
[----:B------:R-:W-:Y:S01]  /*6830*/  ISETP.GT.AND P2, PT, R8, 0x39, PT ;  /* 0x000000390800780c */ /* 0x000fe20003f44270 */
[----:B-1----:R-:W-:Y:S01]  /*6840*/  IMAD.X R23, R13, 0x1, R33, P5 ;  /* 0x000000010d177824 */ /* 0x002fe200028e0621 */
[----:B------:R-:W-:Y:S01]  /*6850*/  IADD3 R26, P6, R24, R34, RZ ;  /* 0x00000022181a7210 */ /* 0x000fe20007fde0ff */
[-C--:B------:R-:W-:Y:S01]  /*6860*/  FMUL R33, R90, R15.reuse ;  /* 0x0000000f5a217220 */ /* 0x080fe20000400000 */
[C---:B------:R-:W-:Y:S01]  /*6870*/  ISETP.GT.AND P5, PT, R17.reuse, RZ, P2 ;  /* 0x000000ff1100720c */ /* 0x040fe200017a4270 */
[-C--:B--2---:R-:W-:Y:S01]  /*6880*/  FMUL R37, R94, R15.reuse ;  /* 0x0000000f5e257220 */ /* 0x084fe20000400000 */
[----:B------:R1:W-:Y:S01]  /*6890*/  @P0 STG.E desc[UR16][R22.64], R31 ;  /* 0x0000001f16000986 */ /* 0x0003e2000c101910 */
[----:B------:R-:W-:Y:S01]  /*68a0*/  IMAD.X R27, R6, 0x1, R35, P6 ;  /* 0x00000001061b7824 */ /* 0x000fe200030e0623 */
[----:B------:R-:W-:Y:S01]  /*68b0*/  IADD3 R28, P0, R24, R18, RZ ;  /* 0x00000012181c7210 */ /* 0x000fe20007f1e0ff */
[-C--:B0-----:R-:W-:Y:S01]  /*68c0*/  FMUL R25, R92, R15.reuse ;  /* 0x0000000f5c197220 */ /* 0x081fe20000400000 */
[----:B------:R-:W-:Y:S01]  /*68d0*/  ISETP.GT.AND P1, PT, R17, 0x8, P1 ;  /* 0x000000081100780c */ /* 0x000fe20000f24270 */
[----:B---3--:R-:W-:Y:S01]  /*68e0*/  FMUL R39, R150, R15 ;  /* 0x0000000f96277220 */ /* 0x008fe20000400000 */
[----:B------:R0:W-:Y:S01]  /*68f0*/  @P4 STG.E desc[UR16][R26.64], R33 ;  /* 0x000000211a004986 */ /* 0x0001e2000c101910 */
[----:B------:R-:W-:Y:S01]  /*6900*/  IADD3 R20, P4, R7, R34, RZ ;  /* 0x0000002207147210 */ /* 0x000fe20007f9e0ff */
        /* <DEDUP_REMOVED lines=10> */
[----:B------:R-:W-:Y:S01]  /*69b0*/  IMAD.X R19, R13, 0x1, R19, P5 ;  /* 0x000000010d137824 */ /* 0x000fe200028e0613 */
[----:B-1----:R-:W-:Y:S01]  /*69c0*/  IADD3 R22, P6, R24, R26, RZ ;  /* 0x0000001a18167210 */ /* 0x002fe20007fde0ff */
[----:B0-----:R-:W-:Y:S01]  /*69d0*/  FMUL R33, R96, R15 ;  /* 0x0000000f60217220 */ /* 0x001fe20000400000 */
[----:B------:R-:W-:-:S02]  /*69e0*/  ISETP.GT.AND P5, PT, R17, RZ, P1 ;  /* 0x000000ff1100720c */ /* 0x000fc40000fa4270 */
[C---:B------:R-:W-:Y:S01]  /*69f0*/  ISETP.GT.AND P0, PT, R17.reuse, 0x8, P0 ;  /* 0x000000081100780c */ /* 0x040fe20000704270 */
[----:B------:R-:W-:Y:S01]  /*6a00*/  IMAD.X R23, R6, 0x1, R27, P6 ;  /* 0x0000000106177824 */ /* 0x000fe200030e061b */
[----:B------:R0:W-:Y:S01]  /*6a10*/  @P2 STG.E desc[UR16][R18.64], R33 ;  /* 0x0000002112002986 */ /* 0x0001e2000c101910 */
[----:B------:R-:W-:Y:S01]  /*6a20*/  IADD3 R30, P2, R24, R28, RZ ;  /* 0x0000001c181e7210 */ /* 0x000fe20007f5e0ff */
[-C--:B--2---:R-:W-:Y:S01]  /*6a30*/  FMUL R25, R100, R15.reuse ;  /* 0x0000000f64197220 */ /* 0x084fe20000400000 */
[----:B------:R-:W-:Y:S01]  /*6a40*/  ISETP.GT.AND P1, PT, R17, 0x8, P1 ;  /* 0x000000081100780c */ /* 0x000fe20000f24270 */
[----:B------:R1:W-:Y:S01]  /*6a50*/  @P4 STG.E desc[UR16][R22.64], R35 ;  /* 0x0000002316004986 */ /* 0x0003e2000c101910 */
[----:B---3--:R-:W-:Y:S01]  /*6a60*/  IADD3 R20, P4, R7, R26, RZ ;  /* 0x0000001a07147210 */ /* 0x008fe20007f9e0ff */
[----:B------:R-:W-:Y:S01]  /*6a70*/  IMAD.X R31, R6, 0x1, R29, P2 ;  /* 0x00000001061f7824 */ /* 0x000fe200010e061d */
[----:B------:R-:W-:Y:S01]  /*6a80*/  ISETP.GT.AND P2, PT, R8, 0x48, PT ;  /* 0x000000480800780c */ /* 0x000fe20003f44270 */
[-C--:B------:R-:W-:Y:S01]  /*6a90*/  FMUL R37, R102, R15.reuse ;  /* 0x0000000f66257220 */ /* 0x080fe20000400000 */
[----:B------:R-:W-:Y:S01]  /*6aa0*/  IADD3 R26, P6, R24, R22, RZ ;  /* 0x00000016181a7210 */ /* 0x000fe20007fde0ff */
[----:B------:R-:W-:Y:S01]  /*6ab0*/  IMAD.X R21, R13, 0x1, R27, P4 ;  /* 0x000000010d157824 */ /* 0x000fe200020e061b */
[----:B------:R2:W-:Y:S01]  /*6ac0*/  @P5 STG.E desc[UR16][R30.64], R25 ;  /* 0x000000191e005986 */ /* 0x0005e2000c101910 */
[----:B0-----:R-:W-:Y:S01]  /*6ad0*/  IADD3 R18, P5, R7, R28, RZ ;  /* 0x0000001c07127210 */ /* 0x001fe20007fbe0ff */
[----:B------:R-:W-:Y:S01]  /*6ae0*/  FMUL R33, R104, R15 ;  /* 0x0000000f68217220 */ /* 0x000fe20000400000 */
[----:B------:R-:W-:Y:S01]  /*6af0*/  ISETP.GT.AND P4, PT, R17, RZ, P2 ;  /* 0x000000ff1100720c */ /* 0x000fe20001784270 */
[----:B------:R0:W-:Y:S01]  /*6b00*/  @P0 STG.E desc[UR16][R20.64], R37 ;  /* 0x0000002514000986 */ /* 0x0001e2000c101910 */
[----:B------:R-:W-:Y:S01]  /*6b10*/  ISETP.GT.AND P0, PT, R8, 0x49, PT ;  /* 0x000000490800780c */ /* 0x000fe20003f04270 */
[----:B------:R-:W-:-:S02]  /*6b20*/  IMAD.X R19, R13, 0x1, R29, P5 ;  /* 0x000000010d137824 */ /* 0x000fc400028e061d */
[-C--:B-1----:R-:W-:Y:S01]  /*6b30*/  FMUL R35, R106, R15.reuse ;  /* 0x0000000f6a237220 */ /* 0x082fe20000400000 */
[----:B------:R-:W-:Y:S01]  /*6b40*/  IMAD.X R27, R6, 0x1, R23, P6 ;  /* 0x00000001061b7824 */ /* 0x000fe200030e0617 */
[C---:B------:R-:W-:Y:S01]  /*6b50*/  ISETP.GT.AND P5, PT, R17.reuse, RZ, P0 ;  /* 0x000000ff1100720c */ /* 0x040fe200007a4270 */
[----:B------:R1:W-:Y:S01]  /*6b60*/  @P1 STG.E desc[UR16][R18.64], R33 ;  /* 0x0000002112001986 */ /* 0x0003e2000c101910 */
[----:B------:R-:W-:Y:S01]  /*6b70*/  IADD3 R28, P1, R24, R30, RZ ;  /* 0x0000001e181c7210 */ /* 0x000fe20007f3e0ff */
[-C--:B--2---:R-:W-:Y:S01]  /*6b80*/  FMUL R25, R108, R15.reuse ;  /* 0x0000000f6c197220 */ /* 0x084fe20000400000 */
[----:B------:R-:W-:Y:S02]  /*6b90*/  ISETP.GT.AND P2, PT, R17, 0x8, P2 ;  /* 0x000000081100780c */ /* 0x000fe40001744270 */
[----:B------:R2:W-:Y:S01]  /*6ba0*/  @P4 STG.E desc[UR16][R26.64], R35 ;  /* 0x000000231a004986 */ /* 0x0005e2000c101910 */
[----:B0-----:R-:W-:Y:S01]  /*6bb0*/  IADD3 R20, P4, R7, R22, RZ ;  /* 0x0000001607147210 */ /* 0x001fe20007f9e0ff */
[----:B------:R-:W-:Y:S01]  /*6bc0*/  IMAD.X R29, R6, 0x1, R31, P1 ;  /* 0x00000001061d7824 */ /* 0x000fe200008e061f */
[----:B------:R-:W-:Y:S01]  /*6bd0*/  ISETP.GT.AND P1, PT, R8, 0x50, PT ;  /* 0x000000500800780c */ /* 0x000fe20003f24270 */
[-C--:B------:R-:W-:Y:S01]  /*6be0*/  FMUL R37, R110, R15.reuse ;  /* 0x0000000f6e257220 */ /* 0x080fe20000400000 */
[----:B------:R-:W-:Y:S01]  /*6bf0*/  ISETP.GT.AND P0, PT, R17, 0x8, P0 ;  /* 0x000000081100780c */ /* 0x000fe20000704270 */
        /* <DEDUP_REMOVED lines=9> */
[----:B--2---:R-:W-:Y:S01]  /*6c90*/  FMUL R35, R114, R15 ;  /* 0x0000000f72237220 */ /* 0x004fe20000400000 */
[----:B------:R-:W-:-:S02]  /*6ca0*/  ISETP.GT.AND P5, PT, R17, RZ, P2 ;  /* 0x000000ff1100720c */ /* 0x000fc400017a4270 */
[----:B------:R2:W-:Y:S01]  /*6cb0*/  @P0 STG.E desc[UR16][R18.64], R33 ;  /* 0x0000002112000986 */ /* 0x0005e2000c101910 */
[----:B------:R-:W-:Y:S01]  /*6cc0*/  IMAD.X R23, R6, 0x1, R27, P6 ;  /* 0x0000000106177824 */ /* 0x000fe200030e061b */
[----:B------:R-:W-:Y:S01]  /*6cd0*/  IADD3 R30, P0, R24, R28, RZ ;  /* 0x0000001c181e7210 */ /* 0x000fe20007f1e0ff */
[-C--:B0-----:R-:W-:Y:S01]  /*6ce0*/  FMUL R25, R116, R15.reuse ;  /* 0x0000000f74197220 */ /* 0x081fe20000400000 */
[----:B------:R-:W-:Y:S01]  /*6cf0*/  ISETP.GT.AND P1, PT, R17, 0x8, P1 ;  /* 0x000000081100780c */ /* 0x000fe20000f24270 */
[-C--:B-1----:R-:W-:Y:S01]  /*6d00*/  FMUL R37, R118, R15.reuse ;  /* 0x0000000f76257220 */ /* 0x082fe20000400000 */
[----:B------:R0:W-:Y:S01]  /*6d10*/  @P4 STG.E desc[UR16][R22.64], R35 ;  /* 0x0000002316004986 */ /* 0x0001e2000c101910 */
[----:B------:R-:W-:Y:S01]  /*6d20*/  IADD3 R20, P4, R7, R26, RZ ;  /* 0x0000001a07147210 */ /* 0x000fe20007f9e0ff */
[----:B------:R-:W-:Y:S01]  /*6d30*/  IMAD.X R31, R6, 0x1, R29, P0 ;  /* 0x00000001061f7824 */ /* 0x000fe200000e061d */
[----:B------:R-:W-:Y:S02]  /*6d40*/  ISETP.GT.AND P0, PT, R8, 0x58, PT ;  /* 0x000000580800780c */ /* 0x000fe40003f04270 */
[----:B------:R-:W-:Y:S01]  /*6d50*/  ISETP.GT.AND P2, PT, R17, 0x8, P2 ;  /* 0x000000081100780c */ /* 0x000fe20001744270 */
[----:B------:R-:W-:Y:S01]  /*6d60*/  IMAD.X R21, R13, 0x1, R27, P4 ;  /* 0x000000010d157824 */ /* 0x000fe200020e061b */
[----:B------:R1:W-:Y:S01]  /*6d70*/  @P5 STG.E desc[UR16][R30.64], R25 ;  /* 0x000000191e005986 */ /* 0x0003e2000c101910 */
[----:B--2---:R-:W-:Y:S01]  /*6d80*/  IADD3 R18, P5, R7, R28, RZ ;  /* 0x0000001c07127210 */ /* 0x004fe20007fbe0ff */
        /* <DEDUP_REMOVED lines=10> */
[----:B------:R-:W-:Y:S01]  /*6e30*/  IADD3 R28, P2, R24, R30, RZ ;  /* 0x0000001e181c7210 */ /* 0x000fe20007f5e0ff */
[-C--:B-1----:R-:W-:Y:S01]  /*6e40*/  FMUL R25, R124, R15.reuse ;  /* 0x0000000f7c197220 */ /* 0x082fe20000400000 */
[----:B------:R-:W-:Y:S01]  /*6e50*/  ISETP.GT.AND P0, PT, R17, 0x8, P0 ;  /* 0x000000081100780c */ /* 0x000fe20000704270 */
[-C--:B--2---:R-:W-:Y:S01]  /*6e60*/  FMUL R37, R126, R15.reuse ;  /* 0x0000000f7e257220 */ /* 0x084fe20000400000 */
[----:B------:R1:W-:Y:S01]  /*6e70*/  @P4 STG.E desc[UR16][R26.64], R35 ;  /* 0x000000231a004986 */ /* 0x0003e2000c101910 */
[----:B------:R-:W-:Y:S01]  /*6e80*/  IADD3 R20, P4, R7, R22, RZ ;  /* 0x0000001607147210 */ /* 0x000fe20007f9e0ff */
[----:B------:R-:W-:Y:S01]  /*6e90*/  IMAD.X R29, R6, 0x1, R31, P2 ;  /* 0x00000001061d7824 */ /* 0x000fe200010e061f */
[----:B------:R-:W-:Y:S02]  /*6ea0*/  ISETP.GT.AND P2, PT, R8, 0x60, PT ;  /* 0x000000600800780c */ /* 0x000fe40003f44270 */
[----:B------:R-:W-:Y:S01]  /*6eb0*/  ISETP.GT.AND P1, PT, R17, 0x8, P1 ;  /* 0x000000081100780c */ /* 0x000fe20000f24270 */
        /* <DEDUP_REMOVED lines=13> */
[----:B------:R-:W-:Y:S01]  /*6f90*/  IADD3 R30, P1, R24, R28, RZ ;  /* 0x0000001c181e7210 */ /* 0x000fe20007f3e0ff */
[-C--:B--2---:R-:W-:Y:S01]  /*6fa0*/  FMUL R25, R132, R15.reuse ;  /* 0x0000000f84197220 */ /* 0x084fe20000400000 */
[----:B------:R-:W-:Y:S01]  /*6fb0*/  ISETP.GT.AND P2, PT, R17, 0x8, P2 ;  /* 0x000000081100780c */ /* 0x000fe20001744270 */
[-C--:B0-----:R-:W-:Y:S01]  /*6fc0*/  FMUL R37, R134, R15.reuse ;  /* 0x0000000f86257220 */ /* 0x081fe20000400000 */
[----:B------:R0:W-:Y:S01]  /*6fd0*/  @P4 STG.E desc[UR16][R22.64], R35 ;  /* 0x0000002316004986 */ /* 0x0001e2000c101910 */
[----:B------:R-:W-:Y:S01]  /*6fe0*/  IADD3 R20, P4, R7, R26, RZ ;  /* 0x0000001a07147210 */ /* 0x000fe20007f9e0ff */
[----:B------:R-:W-:Y:S01]  /*6ff0*/  IMAD.X R31, R6, 0x1, R29, P1 ;  /* 0x00000001061f7824 */ /* 0x000fe200008e061d */
[----:B------:R-:W-:Y:S02]  /*7000*/  ISETP.GT.AND P1, PT, R8, 0x68, PT ;  /* 0x000000680800780c */ /* 0x000fe40003f24270 */
[----:B------:R-:W-:Y:S01]  /*7010*/  ISETP.GT.AND P0, PT, R17, 0x8, P0 ;  /* 0x000000081100780c */ /* 0x000fe20000704270 */
[----:B------:R-:W-:Y:S01]  /*7020*/  IMAD.X R21, R13, 0x1, R27, P4 ;  /* 0x000000010d157824 */ /* 0x000fe200020e061b */
[----:B------:R2:W-:Y:S01]  /*7030*/  @P5 STG.E desc[UR16][R30.64], R25 ;  /* 0x000000191e005986 */ /* 0x0005e2000c101910 */
[----:B------:R-:W-:Y:S01]  /*7040*/  ISETP.GT.AND P4, PT, R17, RZ, P1 ;  /* 0x000000ff1100720c */ /* 0x000fe20000f84270 */
[-C--:B-1----:R-:W-:Y:S01]  /*7050*/  FMUL R33, R136, R15.reuse ;  /* 0x0000000f88217220 */ /* 0x082fe20000400000 */
[----:B------:R-:W-:Y:S01]  /*7060*/  IADD3 R18, P5, R7, R28, RZ ;  /* 0x0000001c07127210 */ /* 0x000fe20007fbe0ff */
[----:B------:R1:W-:Y:S01]  /*7070*/  @P2 STG.E desc[UR16][R20.64], R37 ;  /* 0x0000002514002986 */ /* 0x0003e2000c101910 */
[----:B------:R-:W-:Y:S01]  /*7080*/  IADD3 R26, P6, R24, R22, RZ ;  /* 0x00000016181a7210 */ /* 0x000fe20007fde0ff */
[-C--:B0-----:R-:W-:Y:S01]  /*7090*/  FMUL R35, R138, R15.reuse ;  /* 0x0000000f8a237220 */ /* 0x081fe20000400000 */
[----:B------:R-:W-:Y:S01]  /*70a0*/  ISETP.GT.AND P2, PT, R8, 0x69, PT ;  /* 0x000000690800780c */ /* 0x000fe20003f44270 */
[----:B------:R-:W-:Y:S01]  /*70b0*/  IMAD.X R19, R13, 0x1, R29, P5 ;  /* 0x000000010d137824 */ /* 0x000fe200028e061d */
[C---:B------:R-:W-:Y:S01]  /*70c0*/  ISETP.GT.AND P1, PT, R17.reuse, 0x8, P1 ;  /* 0x000000081100780c */ /* 0x040fe20000f24270 */
[----:B------:R-:W-:Y:S01]  /*70d0*/  IMAD.X R27, R6, 0x1, R23, P6 ;  /* 0x00000001061b7824 */ /* 0x000fe200030e0617 */
[----:B------:R-:W-:Y:S01]  /*70e0*/  ISETP.GT.AND P5, PT, R17, RZ, P2 ;  /* 0x000000ff1100720c */ /* 0x000fe200017a4270 */
[-C--:B--2---:R-:W-:Y:S01]  /*70f0*/  FMUL R25, R140, R15.reuse ;  /* 0x0000000f8c197220 */ /* 0x084fe20000400000 */
[----:B------:R0:W-:Y:S01]  /*7100*/  @P0 STG.E desc[UR16][R18.64], R33 ;  /* 0x0000002112000986 */ /* 0x0001e2000c101910 */
[----:B------:R-:W-:Y:S01]  /*7110*/  IADD3 R28, P0, R24, R30, RZ ;  /* 0x0000001e181c7210 */ /* 0x000fe20007f1e0ff */
[----:B-1----:R-:W-:-:S02]  /*7120*/  FMUL R37, R142, R15 ;  /* 0x0000000f8e257220 */ /* 0x002fc40000400000 */
[----:B------:R1:W-:Y:S01]  /*7130*/  @P4 STG.E desc[UR16][R26.64], R35 ;  /* 0x000000231a004986 */ /* 0x0003e2000c101910 */
[----:B------:R-:W-:Y:S01]  /*7140*/  IADD3 R20, P4, R7, R22, RZ ;  /* 0x0000001607147210 */ /* 0x000fe20007f9e0ff */
[----:B------:R-:W-:Y:S01]  /*7150*/  IMAD.X R29, R6, 0x1, R31, P0 ;  /* 0x00000001061d7824 */ /* 0x000fe200000e061f */
[----:B------:R-:W-:Y:S02]  /*7160*/  ISETP.GT.AND P2, PT, R17, 0x8, P2 ;  /* 0x000000081100780c */ /* 0x000fe40001744270 */
[----:B------:R-:W-:Y:S01]  /*7170*/  ISETP.GT.AND P0, PT, R8, 0x70, PT ;  /* 0x000000700800780c */ /* 0x000fe20003f04270 */
[----:B------:R-:W-:Y:S01]  /*7180*/  IMAD.X R21, R13, 0x1, R23, P4 ;  /* 0x000000010d157824 */ /* 0x000fe200020e0617 */
[----:B------:R-:W-:Y:S01]  /*7190*/  @P5 STG.E desc[UR16][R28.64], R25 ;  /* 0x000000191c005986 */ /* 0x000fe2000c101910 */
[----:B0-----:R-:W-:Y:S01]  /*71a0*/  IADD3 R18, P5, R7, R30, RZ ;  /* 0x0000001e07127210 */ /* 0x001fe20007fbe0ff */
[-C--:B------:R-:W-:Y:S01]  /*71b0*/  FMUL R33, R144, R15.reuse ;  /* 0x0000000f90217220 */ /* 0x080fe20000400000 */
[----:B------:R-:W-:Y:S01]  /*71c0*/  IADD3 R22, P6, R24, R26, RZ ;  /* 0x0000001a18167210 */ /* 0x000fe20007fde0ff */
[----:B------:R0:W-:Y:S01]  /*71d0*/  @P1 STG.E desc[UR16][R20.64], R37 ;  /* 0x0000002514001986 */ /* 0x0001e2000c101910 */
[----:B------:R-:W-:Y:S01]  /*71e0*/  ISETP.GT.AND P4, PT, R17, RZ, P0 ;  /* 0x000000ff1100720c */ /* 0x000fe20000784270 */
[----:B------:R-:W-:Y:S01]  /*71f0*/  IMAD.X R19, R13, 0x1, R31, P5 ;  /* 0x000000010d137824 */ /* 0x000fe200028e061f */
[----:B------:R-:W-:Y:S01]  /*7200*/  ISETP.GT.AND P1, PT, R8, 0x71, PT ;  /* 0x000000710800780c */ /* 0x000fe20003f24270 */
[----:B------:R-:W-:Y:S01]  /*7210*/  IMAD.X R23, R6, 0x1, R27, P6 ;  /* 0x0000000106177824 */ /* 0x000fe200030e061b */
[C---:B------:R-:W-:Y:S01]  /*7220*/  ISETP.GT.AND P6, PT, R17.reuse, 0x8, P0 ;  /* 0x000000081100780c */ /* 0x040fe200007c4270 */
[----:B-1----:R-:W-:Y:S01]  /*7230*/  FMUL R35, R146, R15 ;  /* 0x0000000f92237220 */ /* 0x002fe20000400000 */
[----:B------:R-:W-:Y:S01]  /*7240*/  ISETP.GT.AND P5, PT, R17, RZ, P1 ;  /* 0x000000ff1100720c */ /* 0x000fe20000fa4270 */
[----:B------:R1:W-:Y:S01]  /*7250*/  @P2 STG.E desc[UR16][R18.64], R33 ;  /* 0x0000002112002986 */ /* 0x0003e2000c101910 */
[----:B------:R-:W-:-:S02]  /*7260*/  IADD3 R30, P0, R24, R28, RZ ;  /* 0x0000001c181e7210 */ /* 0x000fc40007f1e0ff */
[----:B------:R-:W-:Y:S01]  /*7270*/  ISETP.GT.AND P1, PT, R17, 0x8, P1 ;  /* 0x000000081100780c */ /* 0x000fe20000f24270 */
[----:B0-----:R-:W-:Y:S01]  /*7280*/  FMUL R37, R148, R15 ;  /* 0x0000000f94257220 */ /* 0x001fe20000400000 */
[----:B------:R-:W-:Y:S01]  /*7290*/  IADD3 R20, P2, R7, R26, RZ ;  /* 0x0000001a07147210 */ /* 0x000fe20007f5e0ff */
[----:B------:R-:W-:Y:S01]  /*72a0*/  IMAD.X R31, R6, 0x1, R29, P0 ;  /* 0x00000001061f7824 */ /* 0x000fe200000e061d */
[----:B------:R0:W-:Y:S01]  /*72b0*/  @P4 STG.E desc[UR16][R22.64], R35 ;  /* 0x0000002316004986 */ /* 0x0001e2000c101910 */
[C---:B------:R-:W-:Y:S02]  /*72c0*/  ISETP.GT.AND P0, PT, R8.reuse, 0x79, PT ;  /* 0x000000790800780c */ /* 0x040fe40003f04270 */
[----:B------:R-:W-:Y:S01]  /*72d0*/  IMAD.X R21, R13, 0x1, R27, P2 ;  /* 0x000000010d157824 */ /* 0x000fe200010e061b */
[----:B------:R-:W-:Y:S01]  /*72e0*/  ISETP.GT.AND P2, PT, R8, 0x78, PT ;  /* 0x000000780800780c */ /* 0x000fe20003f44270 */
[----:B------:R-:W-:Y:S01]  /*72f0*/  @P5 STG.E desc[UR16][R30.64], R37 ;  /* 0x000000251e005986 */ /* 0x000fe2000c101910 */
[----:B-1----:R-:W-:-:S03]  /*7300*/  IADD3 R18, P4, R7, R28, RZ ;  /* 0x0000001c07127210 */ /* 0x002fc60007f9e0ff */
[----:B------:R1:W-:Y:S01]  /*7310*/  @P6 STG.E desc[UR16][R20.64], R39 ;  /* 0x0000002714006986 */ /* 0x0003e2000c101910 */
[C---:B------:R-:W-:Y:S01]  /*7320*/  IADD3 R26, P6, R24.reuse, R22, RZ ;  /* 0x00000016181a7210 */ /* 0x040fe20007fde0ff */
[----:B------:R-:W-:Y:S01]  /*7330*/  IMAD.X R19, R13, 0x1, R29, P4 ;  /* 0x000000010d137824 */ /* 0x000fe200020e061d */
[----:B------:R-:W-:Y:S02]  /*7340*/  IADD3 R24, P4, R24, R30, RZ ;  /* 0x0000001e18187210 */ /* 0x000fe40007f9e0ff */
[----:B0-----:R-:W-:Y:S01]  /*7350*/  IADD3 R22, P5, R7, R22, RZ ;  /* 0x0000001607167210 */ /* 0x001fe20007fbe0ff */
[C---:B------:R-:W-:Y:S01]  /*7360*/  IMAD.X R27, R6.reuse, 0x1, R23, P6 ;  /* 0x00000001061b7824 */ /* 0x040fe200030e0617 */
[C---:B------:R-:W-:Y:S01]  /*7370*/  ISETP.GT.AND P6, PT, R17.reuse, RZ, P2 ;  /* 0x000000ff1100720c */ /* 0x040fe200017c4270 */
[----:B------:R-:W-:Y:S01]  /*7380*/  IMAD.X R25, R6, 0x1, R31, P4 ;  /* 0x0000000106197824 */ /* 0x000fe200020e061f */
[----:B------:R-:W-:Y:S01]  /*7390*/  ISETP.GT.AND P4, PT, R17, RZ, P0 ;  /* 0x000000ff1100720c */ /* 0x000fe20000784270 */
[----:B------:R-:W-:Y:S01]  /*73a0*/  IMAD.X R23, R13, 0x1, R23, P5 ;  /* 0x000000010d177824 */ /* 0x000fe200028e0617 */
[----:B------:R-:W-:Y:S01]  /*73b0*/  IADD3 R28, P5, R7, R30, RZ ;  /* 0x0000001e071c7210 */ /* 0x000fe20007fbe0ff */
[-C--:B------:R-:W-:Y:S01]  /*73c0*/  FMUL R7, R152, R15.reuse ;  /* 0x0000000f98077220 */ /* 0x080fe20000400000 */
[C---:B------:R-:W-:Y:S01]  /*73d0*/  ISETP.GT.AND P2, PT, R17.reuse, 0x8, P2 ;  /* 0x000000081100780c */ /* 0x040fe20001744270 */
[----:B-1----:R-:W-:Y:S01]  /*73e0*/  FMUL R21, R158, R15 ;  /* 0x0000000f9e157220 */ /* 0x002fe20000400000 */
[----:B------:R-:W-:Y:S01]  /*73f0*/  ISETP.GT.AND P0, PT, R17, 0x8, P0 ;  /* 0x000000081100780c */ /* 0x000fe20000704270 */
[----:B------:R-:W-:-:S02]  /*7400*/  IMAD.X R29, R13, 0x1, R31, P5 ;  /* 0x000000010d1d7824 */ /* 0x000fc400028e061f */
[-C--:B------:R-:W-:Y:S01]  /*7410*/  FMUL R13, R154, R15.reuse ;  /* 0x0000000f9a0d7220 */ /* 0x080fe20000400000 */
[-C--:B------:R-:W-:Y:S01]  /*7420*/  FMUL R17, R156, R15.reuse ;  /* 0x0000000f9c117220 */ /* 0x080fe20000400000 */
[----:B------:R-:W-:Y:S01]  /*7430*/  FMUL R31, R160, R15 ;  /* 0x0000000fa01f7220 */ /* 0x000fe20000400000 */
[----:B------:R0:W-:Y:S04]  /*7440*/  @P1 STG.E desc[UR16][R18.64], R7 ;  /* 0x0000000712001986 */ /* 0x0001e8000c101910 */
[----:B------:R0:W-:Y:S04]  /*7450*/  @P6 STG.E desc[UR16][R26.64], R13 ;  /* 0x0000000d1a006986 */ /* 0x0001e8000c101910 */
[----:B------:R0:W-:Y:S04]  /*7460*/  @P4 STG.E desc[UR16][R24.64], R17 ;  /* 0x0000001118004986 */ /* 0x0001e8000c101910 */
[----:B------:R0:W-:Y:S04]  /*7470*/  @P2 STG.E desc[UR16][R22.64], R21 ;  /* 0x0000001516002986 */ /* 0x0001e8000c101910 */
[----:B------:R0:W-:Y:S02]  /*7480*/  @P0 STG.E desc[UR16][R28.64], R31 ;  /* 0x0000001f1c000986 */ /* 0x0001e4000c101910 */
.L_x_152:
[----:B------:R-:W-:Y:S05]  /*7490*/  BSYNC B0 ;  /* 0x0000000000007941 */ /* 0x000fea0003800000 */
.L_x_28:
[----:B------:R-:W-:Y:S01]  /*74a0*/  ULDC UR6, c[0x0][0xc] ;  /* 0x0000030000067ab9 */ /* 0x000fe20000000800 */
[----:B------:R-:W-:Y:S01]  /*74b0*/  ULDC UR7, c[0x0][0x10] ;  /* 0x0000040000077ab9 */ /* 0x000fe20000000800 */
[----:B0-23--:R-:W0:Y:S01]  /*74c0*/  LDC R7, c[0x0][0x14] ;  /* 0x00000500ff077b82 */ /* 0x00de220000000800 */
[----:B------:R-:W-:Y:S01]  /*74d0*/  UIMAD.WIDE.U32 UR6, UR6, UR7, URZ ;  /* 0x00000007060672a5 */ /* 0x000fe2000f8e003f */
[----:B------:R-:W-:Y:S01]  /*74e0*/  PRMT R6, RZ, 0x7610, R6 ;  /* 0x00007610ff067816 */ /* 0x000fe20000000006 */
[----:B------:R-:W-:Y:S02]  /*74f0*/  IMAD.MOV.U32 R14, RZ, RZ, -0x1 ;  /* 0xffffffffff0e7424 */ /* 0x000fe400078e00ff */
[----:B------:R-:W-:Y:S02]  /*7500*/  IMAD.MOV.U32 R13, RZ, RZ, -0x1 ;  /* 0xffffffffff0d7424 */ /* 0x000fe400078e00ff */
[----:B0-----:R-:W-:-:S04]  /*7510*/  IMAD.WIDE.U32 R2, R7, UR6, R2 ;  /* 0x0000000607027c25 */ /* 0x001fc8000f8e0002 */
[----:B------:R-:W-:Y:S01]  /*7520*/  IMAD R7, R7, UR7, RZ ;  /* 0x0000000707077c24 */ /* 0x000fe2000f8e02ff */
[----:B------:R-:W-:Y:S02]  /*7530*/  ULDC.64 UR6, c[0x0][0x750] ;  /* 0x0001d40000067ab9 */ /* 0x000fe40000000a00 */
[----:B------:R-:W-:Y:S01]  /*7540*/  ISETP.GE.U32.AND P0, PT, R2, UR6, PT ;  /* 0x0000000602007c0c */ /* 0x000fe2000bf06070 */
[----:B------:R-:W-:-:S05]  /*7550*/  IMAD.IADD R3, R3, 0x1, R7 ;  /* 0x0000000103037824 */ /* 0x000fca00078e0207 */
[----:B------:R-:W-:-:S13]  /*7560*/  ISETP.GE.U32.AND.EX P0, PT, R3, UR7, PT, P0 ;  /* 0x0000000703007c0c */ /* 0x000fda000bf06100 */
[----:B------:R-:W-:Y:S05]  /*7570*/  @P0 BRA `(.L_x_153) ;  /* 0x0000000400640947 */ /* 0x000fea0003800000 */
[----:B------:R-:W0:Y:S01]  /*7580*/  S2R R24, SR_CTAID.X ;  /* 0x0000000000187919 */ /* 0x000e220000002500 */
[----:B-1----:R-:W1:Y:S01]  /*7590*/  LDC.64 R20, c[0x0][0x728] ;  /* 0x0001ca00ff147b82 */ /* 0x002e620000000a00 */
[----:B------:R-:W-:Y:S01]  /*75a0*/  ULDC UR6, c[0x0][0x150] ;  /* 0x0000540000067ab9 */ /* 0x000fe20000000800 */
[----:B------:R-:W-:Y:S01]  /*75b0*/  IMAD.MOV.U32 R18, RZ, RZ, R2 ;  /* 0x000000ffff127224 */ /* 0x000fe200078e0002 */
[----:B------:R-:W2:Y:S01]  /*75c0*/  S2R R26, SR_CTAID.Y ;  /* 0x00000000001a7919 */ /* 0x000ea20000002600 */
[----:B------:R-:W-:-:S04]  /*75d0*/  IMAD.MOV.U32 R19, RZ, RZ, R3 ;  /* 0x000000ffff137224 */ /* 0x000fc800078e0003 */
[----:B------:R-:W3:Y:S08]  /*75e0*/  LDC R27, c[0x0][0x144] ;  /* 0x00005100ff1b7b82 */ /* 0x000ef00000000800 */
[----:B------:R-:W2:Y:S08]  /*75f0*/  LDC R14, c[0x0][0x730] ;  /* 0x0001cc00ff0e7b82 */ /* 0x000eb00000000800 */
[----:B------:R-:W2:Y:S01]  /*7600*/  LDC.64 R22, c[0x0][0x720] ;  /* 0x0001c800ff167b82 */ /* 0x000ea20000000a00 */
[----:B-1----:R-:W-:-:S04]  /*7610*/  ISETP.NE.U32.AND P0, PT, R20, RZ, PT ;  /* 0x000000ff1400720c */ /* 0x002fc80003f05070 */
[----:B------:R-:W-:Y:S02]  /*7620*/  ISETP.NE.AND.EX P0, PT, R21, RZ, PT, P0 ;  /* 0x000000ff1500720c */ /* 0x000fe40003f05300 */
[----:B0-----:R-:W-:-:S05]  /*7630*/  I2FP.F32.U32 R6, R24 ;  /* 0x0000001800067245 */ /* 0x001fca0000201000 */
[----:B------:R-:W-:-:S04]  /*7640*/  FMUL R6, R6, UR6 ;  /* 0x0000000606067c20 */ /* 0x000fc80008400000 */
[----:B------:R0:W1:Y:S02]  /*7650*/  F2I.U32.TRUNC.NTZ R25, R6 ;  /* 0x0000000600197305 */ /* 0x000064000020f000 */
[----:B---3--:R-:W-:Y:S05]  /*7660*/  @!P0 BRA `(.L_x_154) ;  /* 0x0000000000288947 */ /* 0x008fea0003800000 */
[----:B------:R-:W3:Y:S02]  /*7670*/  LDC R7, c[0x0][0x734] ;  /* 0x0001cd00ff077b82 */ /* 0x000ee40000000800 */
[----:B---3--:R-:W-:-:S05]  /*7680*/  IADD3 R13, P0, R2, R7, RZ ;  /* 0x00000007020d7210 */ /* 0x008fca0007f1e0ff */
[----:B------:R-:W-:-:S04]  /*7690*/  IMAD.X R17, RZ, RZ, R3, P0 ;  /* 0x000000ffff117224 */ /* 0x000fc800000e0603 */
[----:B0-----:R-:W-:-:S04]  /*76a0*/  IMAD.WIDE.U32 R6, R17, R20, RZ ;  /* 0x0000001411067225 */ /* 0x001fc800078e00ff */
[----:B------:R-:W-:-:S04]  /*76b0*/  IMAD.WIDE.U32 R8, P0, R13, R21, R6 ;  /* 0x000000150d087225 */ /* 0x000fc80007800006 */
[----:B------:R-:W-:-:S04]  /*76c0*/  IMAD.WIDE.U32 R6, R13, R20, RZ ;  /* 0x000000140d067225 */ /* 0x000fc800078e00ff */
[----:B------:R-:W-:Y:S01]  /*76d0*/  IMAD.X R19, RZ, RZ, RZ, P0 ;  /* 0x000000ffff137224 */ /* 0x000fe200000e06ff */
[----:B------:R-:W-:Y:S01]  /*76e0*/  IADD3 RZ, P0, R7, R8, RZ ;  /* 0x0000000807ff7210 */ /* 0x000fe20007f1e0ff */
[----:B------:R-:W-:-:S04]  /*76f0*/  IMAD.MOV.U32 R18, RZ, RZ, R9 ;  /* 0x000000ffff127224 */ /* 0x000fc800078e0009 */
[----:B------:R-:W-:-:S08]  /*7700*/  IMAD.WIDE.U32.X R18, R17, R21, R18, P0 ;  /* 0x0000001511127225 */ /* 0x000fd000000e0412 */
.L_x_154:
[----:B----4-:R-:W3:Y:S01]  /*7710*/  LDC.64 R34, c[0x0][0x740] ;  /* 0x0001d000ff227b82 */ /* 0x010ee20000000a00 */
[-C--:B--2---:R-:W-:Y:S01]  /*7720*/  SHF.R.U64 R21, R18, R14.reuse, R19 ;  /* 0x0000000e12157219 */ /* 0x084fe20000001213 */
[----:B-1----:R-:W-:Y:S01]  /*7730*/  IMAD.MOV R25, RZ, RZ, -R25 ;  /* 0x000000ffff197224 */ /* 0x002fe200078e0a19 */
[----:B0-----:R-:W-:Y:S01]  /*7740*/  SHF.R.U32.HI R6, RZ, R14, R19 ;  /* 0x0000000eff067219 */ /* 0x001fe20000011613 */
[----:B------:R-:W-:Y:S01]  /*7750*/  ULDC UR6, c[0x0][0x154] ;  /* 0x0000550000067ab9 */ /* 0x000fe20000000800 */
[----:B------:R-:W-:Y:S01]  /*7760*/  IADD3 R9, P0, RZ, -R21, RZ ;  /* 0x80000015ff097210 */ /* 0x000fe20007f1e0ff */
[----:B------:R-:W-:Y:S02]  /*7770*/  IMAD R30, R27, R25, R24 ;  /* 0x000000191b1e7224 */ /* 0x000fe400078e0218 */
[----:B------:R-:W0:Y:S01]  /*7780*/  LDC R18, c[0x0][0x718] ;  /* 0x0001c600ff127b82 */ /* 0x000e220000000800 */
[----:B------:R-:W-:Y:S02]  /*7790*/  IMAD.MOV.U32 R13, RZ, RZ, 0x1 ;  /* 0x00000001ff0d7424 */ /* 0x000fe400078e00ff */
[----:B------:R-:W-:-:S04]  /*77a0*/  IMAD.X R7, RZ, RZ, ~R6, P0 ;  /* 0x000000ffff077224 */ /* 0x000fc800000e0e06 */
[-C--:B------:R-:W-:Y:S01]  /*77b0*/  IMAD R8, R7, R22.reuse, RZ ;  /* 0x0000001607087224 */ /* 0x080fe200078e02ff */
[----:B------:R-:W1:Y:S01]  /*77c0*/  LDC R28, c[0x0][0x708] ;  /* 0x0001c200ff1c7b82 */ /* 0x000e620000000800 */
[----:B------:R-:W-:-:S04]  /*77d0*/  IMAD.WIDE.U32 R6, R9, R22, R2 ;  /* 0x0000001609067225 */ /* 0x000fc800078e0002 */
[----:B------:R-:W-:Y:S01]  /*77e0*/  IMAD R9, R9, R23, R8 ;  /* 0x0000001709097224 */ /* 0x000fe200078e0208 */
[----:B------:R-:W-:Y:S02]  /*77f0*/  I2FP.F32.U32 R8, R26 ;  /* 0x0000001a00087245 */ /* 0x000fe40000201000 */
[----:B------:R-:W2:Y:S01]  /*7800*/  LDC R32, c[0x0][0x758] ;  /* 0x0001d600ff207b82 */ /* 0x000ea20000000800 */
[----:B------:R-:W-:Y:S01]  /*7810*/  IMAD.IADD R7, R7, 0x1, R9 ;  /* 0x0000000107077824 */ /* 0x000fe200078e0209 */
[----:B---3--:R-:W-:Y:S01]  /*7820*/  ISETP.NE.U32.AND P0, PT, R34, RZ, PT ;  /* 0x000000ff2200720c */ /* 0x008fe20003f05070 */
[----:B------:R-:W-:Y:S01]  /*7830*/  FMUL R8, R8, UR6 ;  /* 0x0000000608087c20 */ /* 0x000fe20008400000 */
[----:B------:R-:W-:Y:S02]  /*7840*/  IMAD.MOV.U32 R9, RZ, RZ, -0x1 ;  /* 0xffffffffff097424 */ /* 0x000fe400078e00ff */
[----:B------:R-:W-:Y:S01]  /*7850*/  ISETP.NE.AND.EX P0, PT, R35, RZ, PT, P0 ;  /* 0x000000ff2300720c */ /* 0x000fe20003f05300 */
[----:B------:R3:W4:Y:S01]  /*7860*/  F2I.U32.TRUNC.NTZ R23, R8 ;  /* 0x0000000800177305 */ /* 0x000722000020f000 */
[----:B------:R-:W3:Y:S01]  /*7870*/  LDC R25, c[0x0][0x148] ;  /* 0x00005200ff197b82 */ /* 0x000ee20000000800 */
[----:B0-----:R-:W-:-:S02]  /*7880*/  SHF.R.U64 R20, R6, R18, R7 ;  /* 0x0000001206147219 */ /* 0x001fc40000001207 */
[----:B------:R-:W-:-:S05]  /*7890*/  SHF.R.U32.HI R7, RZ, R18, R7 ;  /* 0x00000012ff077219 */ /* 0x000fca0000011607 */
[----:B------:R-:W0:Y:S01]  /*78a0*/  LDC R24, c[0x0][0x700] ;  /* 0x0001c000ff187b82 */ /* 0x000e220000000800 */
[-CC-:B-1----:R-:W-:Y:S02]  /*78b0*/  SHF.R.U64 R14, R20, R28.reuse, R7.reuse ;  /* 0x0000001c140e7219 */ /* 0x182fe40000001207 */
[----:B------:R-:W-:-:S05]  /*78c0*/  SHF.R.U32.HI R7, RZ, R28, R7 ;  /* 0x0000001cff077219 */ /* 0x000fca0000011607 */
[----:B------:R-:W1:Y:S01]  /*78d0*/  LDC R29, c[0x0][0x748] ;  /* 0x0001d200ff1d7b82 */ /* 0x000e620000000800 */
[-CC-:B--2---:R-:W-:Y:S02]  /*78e0*/  SHF.R.U64 R22, R14, R32.reuse, R7.reuse ;  /* 0x000000200e167219 */ /* 0x184fe40000001207 */
[-C--:B------:R-:W-:Y:S02]  /*78f0*/  SHF.L.U32 R9, R9, R32.reuse, RZ ;  /* 0x0000002009097219 */ /* 0x080fe400000006ff */
[-C--:B------:R-:W-:Y:S01]  /*7900*/  SHF.R.U32.HI R7, RZ, R32.reuse, R7 ;  /* 0x00000020ff077219 */ /* 0x080fe20000011607 */
[----:B------:R-:W-:Y:S01]  /*7910*/  IMAD.MOV.U32 R6, RZ, RZ, R22 ;  /* 0x000000ffff067224 */ /* 0x000fe200078e0016 */
[----:B------:R-:W-:Y:S01]  /*7920*/  SHF.L.U32 R32, R13, R32, RZ ;  /* 0x000000200d207219 */ /* 0x000fe200000006ff */
[----:B------:R-:W2:Y:S01]  /*7930*/  LDC R31, c[0x0][0x738] ;  /* 0x0001ce00ff1f7b82 */ /* 0x000ea20000000800 */
[----:B------:R-:W-:-:S07]  /*7940*/  LOP3.LUT R27, RZ, R9, RZ, 0x33, !PT ;  /* 0x00000009ff1b7212 */ /* 0x000fce00078e33ff */
[----:B------:R-:W0:Y:S01]  /*7950*/  LDC R33, c[0x0][0x710] ;  /* 0x0001c400ff217b82 */ /* 0x000e220000000800 */
[----:B----4-:R-:W-:Y:S05]  /*7960*/  @!P0 BRA `(.L_x_155) ;  /* 0x0000000000288947 */ /* 0x010fea0003800000 */
[----:B------:R-:W4:Y:S02]  /*7970*/  LDC R13, c[0x0][0x74c] ;  /* 0x0001d300ff0d7b82 */ /* 0x000f240000000800 */
[----:B----4-:R-:W-:-:S05]  /*7980*/  IADD3 R13, P0, R22, R13, RZ ;  /* 0x0000000d160d7210 */ /* 0x010fca0007f1e0ff */
[----:B------:R-:W-:-:S04]  /*7990*/  IMAD.X R17, RZ, RZ, R7, P0 ;  /* 0x000000ffff117224 */ /* 0x000fc800000e0607 */
[----:B------:R-:W-:-:S04]  /*79a0*/  IMAD.WIDE.U32 R6, R17, R34, RZ ;  /* 0x0000002211067225 */ /* 0x000fc800078e00ff */
[----:B---3--:R-:W-:-:S04]  /*79b0*/  IMAD.WIDE.U32 R8, P0, R13, R35, R6 ;  /* 0x000000230d087225 */ /* 0x008fc80007800006 */
[----:B------:R-:W-:-:S04]  /*79c0*/  IMAD.WIDE.U32 R6, R13, R34, RZ ;  /* 0x000000220d067225 */ /* 0x000fc800078e00ff */
[----:B------:R-:W-:Y:S01]  /*79d0*/  IMAD.X R19, RZ, RZ, RZ, P0 ;  /* 0x000000ffff137224 */ /* 0x000fe200000e06ff */
[----:B------:R-:W-:Y:S01]  /*79e0*/  IADD3 RZ, P0, R7, R8, RZ ;  /* 0x0000000807ff7210 */ /* 0x000fe20007f1e0ff */
[----:B------:R-:W-:-:S04]  /*79f0*/  IMAD.MOV.U32 R18, RZ, RZ, R9 ;  /* 0x000000ffff127224 */ /* 0x000fc800078e0009 */
[----:B------:R-:W-:-:S08]  /*7a00*/  IMAD.WIDE.U32.X R6, R17, R35, R18, P0 ;  /* 0x0000002311067225 */ /* 0x000fd000000e0412 */
.L_x_155:
[----:B-1----:R-:W-:Y:S01]  /*7a10*/  SHF.R.U64 R6, R6, R29, R7 ;  /* 0x0000001d06067219 */ /* 0x002fe20000001207 */
[----:B0-----:R-:W-:Y:S01]  /*7a20*/  VIADD R13, R24, 0xffffffff ;  /* 0xffffffff180d7836 */ /* 0x001fe20000000000 */
[----:B------:R-:W-:Y:S01]  /*7a30*/  LOP3.LUT R9, R14, R27, RZ, 0xc0, !PT ;  /* 0x0000001b0e097212 */ /* 0x000fe200078ec0ff */
[----:B------:R-:W-:Y:S02]  /*7a40*/  IMAD.MOV R23, RZ, RZ, -R23 ;  /* 0x000000ffff177224 */ /* 0x000fe400078e0a17 */
[----:B------:R-:W-:Y:S01]  /*7a50*/  IMAD.MOV R7, RZ, RZ, -R6 ;  /* 0x000000ffff077224 */ /* 0x000fe200078e0a06 */
[----:B------:R-:W-:Y:S01]  /*7a60*/  LOP3.LUT R13, R20, R13, RZ, 0xc0, !PT ;  /* 0x0000000d140d7212 */ /* 0x000fe200078ec0ff */
[----:B------:R-:W-:Y:S02]  /*7a70*/  IMAD R9, R32, R6, R9 ;  /* 0x0000000620097224 */ /* 0x000fe400078e0209 */
[----:B---3--:R-:W-:Y:S02]  /*7a80*/  @P3 IMAD R30, R25, R23, R26 ;  /* 0x00000017191e3224 */ /* 0x008fe400078e021a */
[----:B--2---:R-:W-:-:S02]  /*7a90*/  IMAD R6, R7, R31, R22 ;  /* 0x0000001f07067224 */ /* 0x004fc400078e0216 */
[----:B------:R-:W-:Y:S02]  /*7aa0*/  IMAD R9, R9, R33, R30 ;  /* 0x0000002109097224 */ /* 0x000fe400078e021e */
[----:B------:R-:W-:Y:S02]  /*7ab0*/  IMAD R8, R6, R24, R13 ;  /* 0x0000001806087224 */ /* 0x000fe400078e020d */
[----:B------:R-:W-:Y:S02]  /*7ac0*/  IMAD.MOV.U32 R7, RZ, RZ, 0x1 ;  /* 0x00000001ff077424 */ /* 0x000fe400078e00ff */
[----:B------:R-:W-:Y:S01]  /*7ad0*/  IMAD.MOV.U32 R13, RZ, RZ, R21 ;  /* 0x000000ffff0d7224 */ /* 0x000fe200078e0015 */
[----:B------:R-:W-:Y:S02]  /*7ae0*/  SEL R14, R8, R9, !P3 ;  /* 0x00000009080e7207 */ /* 0x000fe40005800000 */
[----:B------:R-:W-:Y:S02]  /*7af0*/  PRMT R6, R7, 0x7610, R6 ;  /* 0x0000761007067816 */ /* 0x000fe40000000006 */
[----:B------:R-:W-:-:S07]  /*7b00*/  SEL R9, R9, R8, !P3 ;  /* 0x0000000809097207 */ /* 0x000fce0005800000 */
.L_x_153:
[----:B------:R-:W-:Y:S01]  /*7b10*/  LOP3.LUT P0, RZ, R6, 0xff, RZ, 0xc0, !PT ;  /* 0x000000ff06ff7812 */ /* 0x000fe2000780c0ff */
[----:B------:R-:W-:-:S12]  /*7b20*/  IMAD.MOV.U32 R6, RZ, RZ, R9 ;  /* 0x000000ffff067224 */ /* 0x000fd800078e0009 */
[----:B------:R-:W-:Y:S05]  /*7b30*/  @P0 BRA `(.L_x_156) ;  /* 0xffffff9400d80947 */ /* 0x000fea000383ffff */
[----:B------:R-:W-:Y:S05]  /*7b40*/  EXIT ;  /* 0x000000000000794d */ /* 0x000fea0003800000 */
.L_x_8:
[----:B0-----:R-:W-:Y:S01]  /*7b50*/  ULDC.64 UR4, c[0x0][0x750] ;  /* 0x0001d40000047ab9 */ /* 0x001fe20000000a00 */
        /* <DEDUP_REMOVED lines=25> */
.L_x_158:
[----:B------:R-:W0:Y:S01]  /*7cf0*/  LDC.64 R30, c[0x0][0x740] ;  /* 0x0001d000ff1e7b82 */ /* 0x000e220000000a00 */
[-CC-:B------:R-:W-:Y:S01]  /*7d00*/  SHF.R.U64 R20, R16, R14.reuse, R17.reuse ;  /* 0x0000000e10147219 */ /* 0x180fe20000001211 */
[----:B------:R-:W-:Y:S01]  /*7d10*/  IMAD.MOV.U32 R27, RZ, RZ, 0x1 ;  /* 0x00000001ff1b7424 */ /* 0x000fe200078e00ff */
[----:B------:R-:W-:Y:S02]  /*7d20*/  SHF.R.U32.HI R5, RZ, R14, R17 ;  /* 0x0000000eff057219 */ /* 0x000fe40000011611 */
[----:B------:R-:W-:-:S03]  /*7d30*/  IADD3 R13, P0, RZ, -R20, RZ ;  /* 0x80000014ff0d7210 */ /* 0x000fc60007f1e0ff */
[----:B------:R-:W1:Y:S02]  /*7d40*/  LDC R16, c[0x0][0x718] ;  /* 0x0001c600ff107b82 */ /* 0x000e640000000800 */
[----:B------:R-:W-:Y:S02]  /*7d50*/  IMAD.X R5, RZ, RZ, ~R5, P0 ;  /* 0x000000ffff057224 */ /* 0x000fe400000e0e05 */
[----:B------:R-:W-:-:S04]  /*7d60*/  IMAD.WIDE.U32 R10, R13, R24, R2 ;  /* 0x000000180d0a7225 */ /* 0x000fc800078e0002 */
[----:B------:R-:W2:Y:S01]  /*7d70*/  LDC R26, c[0x0][0x708] ;  /* 0x0001c200ff1a7b82 */ /* 0x000ea20000000800 */
[----:B------:R-:W-:-:S04]  /*7d80*/  IMAD R12, R5, R24, RZ ;  /* 0x00000018050c7224 */ /* 0x000fc800078e02ff */
[----:B------:R-:W-:-:S03]  /*7d90*/  IMAD R5, R13, R25, R12 ;  /* 0x000000190d057224 */ /* 0x000fc600078e020c */
[----:B------:R-:W3:Y:S01]  /*7da0*/  LDC R28, c[0x0][0x758] ;  /* 0x0001d600ff1c7b82 */ /* 0x000ee20000000800 */
[----:B------:R-:W-:Y:S01]  /*7db0*/  IMAD.IADD R5, R11, 0x1, R5 ;  /* 0x000000010b057824 */ /* 0x000fe200078e0205 */
[----:B0-----:R-:W-:Y:S01]  /*7dc0*/  ISETP.NE.U32.AND P0, PT, R30, RZ, PT ;  /* 0x000000ff1e00720c */ /* 0x001fe20003f05070 */
[----:B------:R-:W-:-:S03]  /*7dd0*/  IMAD.MOV.U32 R11, RZ, RZ, -0x1 ;  /* 0xffffffffff0b7424 */ /* 0x000fc600078e00ff */
        /* <DEDUP_REMOVED lines=8> */
[-C--:B---3--:R-:W-:Y:S02]  /*7e60*/  SHF.L.U32 R10, R11, R28.reuse, RZ ;  /* 0x0000001c0b0a7219 */ /* 0x088fe400000006ff */
[--C-:B------:R-:W-:Y:S02]  /*7e70*/  SHF.R.U64 R24, R18, R28, R5.reuse ;  /* 0x0000001c12187219 */ /* 0x100fe40000001205 */
[----:B------:R-:W-:Y:S02]  /*7e80*/  LOP3.LUT R29, RZ, R10, RZ, 0x33, !PT ;  /* 0x0000000aff1d7212 */ /* 0x000fe400078e33ff */
[----:B------:R-:W-:Y:S01]  /*7e90*/  SHF.R.U32.HI R11, RZ, R28, R5 ;  /* 0x0000001cff0b7219 */ /* 0x000fe20000011605 */
[----:B------:R-:W3:Y:S01]  /*7ea0*/  LDC R32, c[0x0][0x710] ;  /* 0x0001c400ff207b82 */ /* 0x000ee20000000800 */
[----:B------:R-:W-:Y:S01]  /*7eb0*/  IMAD.MOV.U32 R10, RZ, RZ, R24 ;  /* 0x000000ffff0a7224 */ /* 0x000fe200078e0018 */
[----:B------:R-:W-:Y:S06]  /*7ec0*/  @!P0 BRA `(.L_x_159) ;  /* 0x0000000000288947 */ /* 0x000fec0003800000 */
        /* <DEDUP_REMOVED lines=10> */
.L_x_159:
[----:B-1----:R-:W-:Y:S01]  /*7f70*/  SHF.R.U64 R10, R10, R23, R11 ;  /* 0x000000170a0a7219 */ /* 0x002fe2000000120b */
[----:B0-----:R-:W-:Y:S01]  /*7f80*/  VIADD R11, R21, 0xffffffff ;  /* 0xffffffff150b7836 */ /* 0x001fe20000000000 */
[----:B------:R-:W-:Y:S01]  /*7f90*/  SHF.L.U32 R27, R27, R28, RZ ;  /* 0x0000001c1b1b7219 */ /* 0x000fe200000006ff */
[----:B------:R-:W-:Y:S01]  /*7fa0*/  @P3 IMAD R7, R15, R22, R8 ;  /* 0x000000160f073224 */ /* 0x000fe200078e0208 */
[----:B------:R-:W-:Y:S01]  /*7fb0*/  LOP3.LUT R5, R18, R29, RZ, 0xc0, !PT ;  /* 0x0000001d12057212 */ /* 0x000fe200078ec0ff */
[----:B------:R-:W-:Y:S01]  /*7fc0*/  IMAD.MOV R9, RZ, RZ, -R10 ;  /* 0x000000ffff097224 */ /* 0x000fe200078e0a0a */
[----:B------:R-:W-:Y:S01]  /*7fd0*/  LOP3.LUT R8, R14, R11, RZ, 0xc0, !PT ;  /* 0x0000000b0e087212 */ /* 0x000fe200078ec0ff */
[----:B------:R-:W-:Y:S02]  /*7fe0*/  IMAD.MOV.U32 R16, RZ, RZ, R20 ;  /* 0x000000ffff107224 */ /* 0x000fe400078e0014 */
[----:B------:R-:W-:Y:S02]  /*7ff0*/  IMAD R10, R27, R10, R5 ;  /* 0x0000000a1b0a7224 */ /* 0x000fe400078e0205 */
[----:B--2---:R-:W-:-:S02]  /*8000*/  IMAD R5, R9, R25, R24 ;  /* 0x0000001909057224 */ /* 0x004fc400078e0218 */
[----:B---3--:R-:W-:Y:S02]  /*8010*/  IMAD R7, R10, R32, R7 ;  /* 0x000000200a077224 */ /* 0x008fe400078e0207 */
[----:B------:R-:W-:Y:S02]  /*8020*/  IMAD.MOV.U32 R9, RZ, RZ, 0x1 ;  /* 0x00000001ff097424 */ /* 0x000fe400078e00ff */
[----:B------:R-:W-:-:S03]  /*8030*/  IMAD R8, R5, R21, R8 ;  /* 0x0000001505087224 */ /* 0x000fc600078e0208 */
[----:B------:R-:W-:Y:S02]  /*8040*/  PRMT R5, R9, 0x7610, R5 ;  /* 0x0000761009057816 */ /* 0x000fe40000000005 */
[----:B------:R-:W-:Y:S02]  /*8050*/  SEL R18, R8, R7, !P3 ;  /* 0x0000000708127207 */ /* 0x000fe40005800000 */
[----:B------:R-:W-:-:S07]  /*8060*/  SEL R19, R7, R8, !P3 ;  /* 0x0000000807137207 */ /* 0x000fce0005800000 */
.L_x_157:
[----:B------:R-:W-:-:S08]  /*8070*/  NOP ;  /* 0x0000000000007918 */ /* 0x000fd00000000000 */
[----:B------:R-:W0:-:S00]  /*8080*/  USETMAXREG.DEALLOC.CTAPOOL 0x28 ;  /* 0x00000028000079c8 */ /* 0x000e0000080e0500 */
[----:B0-----:R-:W-:-:S13]  /*8090*/  ISETP.NE.AND P0, PT, R6, RZ, PT ;  /* 0x000000ff0600720c */ /* 0x001fda0003f05270 */
[----:B------:R-:W-:Y:S05]  /*80a0*/  @P0 EXIT ;  /* 0x000000000000094d */ /* 0x000fea0003800000 */
[----:B------:R-:W-:Y:S01]  /*80b0*/  LOP3.LUT P0, RZ, R5, 0xff, RZ, 0xc0, !PT ;  /* 0x000000ff05ff7812 */ /* 0x000fe2000780c0ff */
[----:B------:R-:W-:Y:S02]  /*80c0*/  IMAD.MOV.U32 R15, RZ, RZ, 0x1 ;  /* 0x00000001ff0f7424 */ /* 0x000fe400078e00ff */
[----:B------:R-:W-:-:S10]  /*80d0*/  IMAD.MOV.U32 R14, RZ, RZ, RZ ;  /* 0x000000ffff0e7224 */ /* 0x000fd400078e00ff */
[----:B------:R-:W-:Y:S05]  /*80e0*/  @!P0 BRA `(.L_x_160) ;  /* 0x0000000c007c8947 */ /* 0x000fea0003800000 */
[----:B------:R-:W0:Y:S01]  /*80f0*/  LDC R5, c[0x0][0x28c] ;  /* 0x0000a300ff057b82 */ /* 0x000e220000000800 */
[----:B------:R-:W1:Y:S01]  /*8100*/  S2R R10, SR_CgaCtaId ;  /* 0x00000000000a7919 */ /* 0x000e620000008800 */
[----:B------:R-:W-:Y:S01]  /*8110*/  ULDC UR5, c[0x0][0x758] ;  /* 0x0001d60000057ab9 */ /* 0x000fe20000000800 */
[----:B------:R-:W-:Y:S01]  /*8120*/  UMOV UR7, 0xffffffff ;  /* 0xffffffff00077882 */ /* 0x000fe20000000000 */
[----:B------:R-:W-:Y:S01]  /*8130*/  ULDC UR6, c[0x0][0xc] ;  /* 0x0000030000067ab9 */ /* 0x000fe20000000800 */
[----:B------:R-:W-:Y:S01]  /*8140*/  USHF.L.U32 UR9, UR7, UR5, URZ ;  /* 0x0000000507097299 */ /* 0x000fe2000800063f */
[----:B------:R-:W-:Y:S01]  /*8150*/  BSSY B0, `(.L_x_160) ;  /* 0x00000d8000007945 */ /* 0x000fe20003800000 */
[----:B------:R-:W-:Y:S01]  /*8160*/  UMOV UR8, 0x1 ;  /* 0x0000000100087882 */ /* 0x000fe20000000000 */
[----:B------:R-:W-:Y:S01]  /*8170*/  ULDC UR7, c[0x0][0x10] ;  /* 0x0000040000077ab9 */ /* 0x000fe20000000800 */
[----:B------:R-:W-:Y:S01]  /*8180*/  USHF.L.U32 UR5, UR8, UR5, URZ ;  /* 0x0000000508057299 */ /* 0x000fe2000800063f */
[----:B------:R-:W-:Y:S01]  /*8190*/  IMAD.MOV.U32 R12, RZ, RZ, 0x1 ;  /* 0x00000001ff0c7424 */ /* 0x000fe200078e00ff */
[----:B------:R-:W-:Y:S01]  /*81a0*/  UIMAD.WIDE.U32 UR6, UR6, UR7, URZ ;  /* 0x00000007060672a5 */ /* 0x000fe2000f8e003f */
[----:B------:R-:W-:Y:S01]  /*81b0*/  LOP3.LUT R17, R4, 0x2, RZ, 0xfc, !PT ;  /* 0x0000000204117812 */ /* 0x000fe200078efcff */
[----:B------:R-:W-:Y:S01]  /*81c0*/  ULDC UR8, c[0x0][0x14] ;  /* 0x0000050000087ab9 */ /* 0x000fe20000000800 */
[----:B------:R-:W-:Y:S01]  /*81d0*/  IMAD.MOV.U32 R15, RZ, RZ, 0x1 ;  /* 0x00000001ff0f7424 */ /* 0x000fe200078e00ff */
[----:B------:R-:W-:Y:S01]  /*81e0*/  UIMAD.WIDE.U32 UR32, UR6, UR8, URZ ;  /* 0x00000008062072a5 */ /* 0x000fe2000f8e003f */
[----:B------:R-:W-:Y:S01]  /*81f0*/  IMAD.MOV.U32 R14, RZ, RZ, RZ ;  /* 0x000000ffff0e7224 */ /* 0x000fe200078e00ff */
[----:B------:R-:W-:Y:S01]  /*8200*/  UIMAD UR7, UR7, UR8, URZ ;  /* 0x00000008070772a4 */ /* 0x000fe2000f8e023f */
[----:B------:R-:W-:Y:S01]  /*8210*/  ULDC UR4, c[0x0][0x700] ;  /* 0x0001c00000047ab9 */ /* 0x000fe20000000800 */
[----:B------:R-:W-:-:S02]  /*8220*/  ULOP3.LUT UR6, URZ, UR9, URZ, 0x33, !UPT ;  /* 0x000000093f067292 */ /* 0x000fc4000f8e333f */
[----:B------:R-:W-:Y:S01]  /*8230*/  UIADD3 UR4, UR4, -0x1, URZ ;  /* 0xffffffff04047890 */ /* 0x000fe2000fffe03f */
[----:B0-----:R-:W-:Y:S01]  /*8240*/  VIADD R5, R5, 0x7f ;  /* 0x0000007f05057836 */ /* 0x001fe20000000000 */
[----:B------:R-:W-:Y:S01]  /*8250*/  UIADD3 UR7, UR33, UR7, URZ ;  /* 0x0000000721077290 */ /* 0x000fe2000fffe03f */
[----:B------:R-:W-:-:S03]  /*8260*/  ULDC.64 UR34, c[0x0][0x198] ;  /* 0x0000660000227ab9 */ /* 0x000fc60000000a00 */
[----:B------:R-:W-:-:S04]  /*8270*/  SHF.R.S32.HI R6, RZ, 0x1f, R5 ;  /* 0x0000001fff067819 */ /* 0x000fc80000011405 */
[----:B------:R-:W-:Y:S01]  /*8280*/  LEA.HI R6, R6, R5, RZ, 0x7 ;  /* 0x0000000506067211 */ /* 0x000fe200078f38ff */
[C---:B-1----:R-:W-:Y:S02]  /*8290*/  IMAD.SHL.U32 R11, R10.reuse, 0x40, RZ ;  /* 0x000000400a0b7824 */ /* 0x042fe400078e00ff */
[----:B------:R-:W-:Y:S01]  /*82a0*/  IMAD.SHL.U32 R10, R10, 0x2000, RZ ;  /* 0x000020000a0a7824 */ /* 0x000fe200078e00ff */
[----:B------:R-:W-:Y:S02]  /*82b0*/  SHF.R.S32.HI R13, RZ, 0x7, R6 ;  /* 0x00000007ff0d7819 */ /* 0x000fe40000011406 */
[----:B------:R-:W-:Y:S02]  /*82c0*/  LOP3.LUT R11, R11, 0x40, RZ, 0xc0, !PT ;  /* 0x000000400b0b7812 */ /* 0x000fe400078ec0ff */
[----:B------:R-:W-:Y:S01]  /*82d0*/  LOP3.LUT R10, R10, 0x2000, RZ, 0xc0, !PT ;  /* 0x000020000a0a7812 */ /* 0x000fe200078ec0ff */
[----:B------:R-:W-:-:S07]  /*82e0*/  VIADD R5, R13, 0x1 ;  /* 0x000000010d057836 */ /* 0x000fce0000000000 */
.L_x_171:
[----:B------:R-:W-:-:S03]  /*82f0*/  UMOV UR8, 0xffffffff ;  /* 0xffffffff00087882 */ /* 0x000fc60000000000 */
[----:B------:R-:W-:Y:S05]  /*8300*/  BRA.DIV UR8, `(.L_x_161) ;  /* 0x00000012085c7947 */ /* 0x000fea000b800000 */
[----:B------:R-:W-:-:S13]  /*8310*/  ELECT P0, URZ, PT ;  /* 0x00000000003f782f */ /* 0x000fda0003800000 */
.L_x_186:
[----:B------:R-:W0:Y:S01]  /*8320*/  LDC R6, c[0x0][0x28c] ;  /* 0x0000a300ff067b82 */ /* 0x000e220000000800 */
[----:B------:R-:W-:Y:S01]  /*8330*/  BSSY B1, `(.L_x_162) ;  /* 0x0000046000017945 */ /* 0x000fe20003800000 */
[----:B0-----:R-:W-:-:S13]  /*8340*/  ISETP.LT.OR P0, PT, R6, 0x1, !P0 ;  /* 0x000000010600780c */ /* 0x001fda0004701670 */
[----:B------:R-:W-:Y:S05]  /*8350*/  @P0 BRA `(.L_x_163) ;  /* 0x00000004000c0947 */ /* 0x000fea0003800000 */
[C---:B------:R-:W-:Y:S01]  /*8360*/  IMAD.SHL.U32 R26, R19.reuse, 0x100, RZ ;  /* 0x00000100131a7824 */ /* 0x040fe200078e00ff */
[----:B------:R-:W-:Y:S01]  /*8370*/  CS2R R24, SRZ ;  /* 0x0000000000187805 */ /* 0x000fe2000001ff00 */
[----:B------:R-:W-:Y:S02]  /*8380*/  IMAD R20, R18, 0x80, R11 ;  /* 0x0000008012147824 */ /* 0x000fe400078e020b */
[----:B------:R-:W-:Y:S02]  /*8390*/  IMAD.SHL.U32 R19, R19, 0x80, RZ ;  /* 0x0000008013137824 */ /* 0x000fe400078e00ff */
[----:B------:R-:W-:Y:S02]  /*83a0*/  IMAD.MOV.U32 R23, RZ, RZ, RZ ;  /* 0x000000ffff177224 */ /* 0x000fe400078e00ff */
[----:B------:R-:W-:Y:S02]  /*83b0*/  IMAD.MOV.U32 R6, RZ, RZ, R5 ;  /* 0x000000ffff067224 */ /* 0x000fe400078e0005 */
[----:B------:R-:W-:-:S02]  /*83c0*/  IMAD.MOV.U32 R7, RZ, RZ, R15 ;  /* 0x000000ffff077224 */ /* 0x000fc400078e000f */
[----:B------:R-:W-:-:S07]  /*83d0*/  IMAD.MOV.U32 R9, RZ, RZ, R14 ;  /* 0x000000ffff097224 */ /* 0x000fce00078e000e */
.L_x_166:
[----:B------:R-:W0:Y:S01]  /*83e0*/  S2R R21, SR_CgaCtaId ;  /* 0x0000000000157919 */ /* 0x000e220000008800 */
[----:B------:R-:W-:Y:S02]  /*83f0*/  MOV R8, 0x400 ;  /* 0x0000040000087802 */ /* 0x000fe40000000f00 */
[----:B------:R-:W-:-:S13]  /*8400*/  LOP3.LUT P1, RZ, R0, 0x7f, RZ, 0xc0, !PT ;  /* 0x0000007f00ff7812 */ /* 0x000fda000782c0ff */
[----:B------:R-:W1:Y:S01]  /*8410*/  @!P1 LDC R18, c[0x0][0x640] ;  /* 0x00019000ff129b82 */ /* 0x000e620000000800 */
[----:B0-----:R-:W-:Y:S02]  /*8420*/  LEA R22, R21, R8, 0x18 ;  /* 0x0000000815167211 */ /* 0x001fe400078ec0ff */
[----:B------:R-:W-:-:S03]  /*8430*/  SHF.L.U32 R8, R7, 0x1f, RZ ;  /* 0x0000001f07087819 */ /* 0x000fc600000006ff */
[----:B------:R-:W-:-:S04]  /*8440*/  IMAD R21, R9, 0x8, R22 ;  /* 0x0000000809157824 */ /* 0x000fc800078e0216 */
[----:B------:R-:W0:Y:S02]  /*8450*/  SYNCS.PHASECHK.TRANS64.TRYWAIT P0, [R21+URZ+0x40], R8 ;  /* 0x00004008150075a7 */ /* 0x000e24000800017f */
[----:B01----:R-:W-:Y:S05]  /*8460*/  @!P0 BRA `(.L_x_164) ;  /* 0x0000001000248947 */ /* 0x003fea0003800000 */
.L_x_187:
[----:B0-----:R-:W-:Y:S01]  /*8470*/  PRMT R8, R17, 0x9910, RZ ;  /* 0x0000991011087816 */ /* 0x001fe200000000ff */
[----:B------:R0:W-:Y:S03]  /*8480*/  @!P1 SYNCS.ARRIVE.TRANS64 RZ, [R21+URZ], R18 ;  /* 0x0000001215ff99a7 */ /* 0x0001e6000800003f */
[----:B------:R-:W-:-:S13]  /*8490*/  ISETP.NE.AND P0, PT, R8, 0x2, PT ;  /* 0x000000020800780c */ /* 0x000fda0003f05270 */
[----:B0-----:R-:W-:Y:S05]  /*84a0*/  @P0 BRA `(.L_x_165) ;  /* 0x0000000000040947 */ /* 0x001fea0003800000 */
[----:B------:R-:W-:Y:S01]  /*84b0*/  BPT.TRAP 0x1 ;  /* 0x000000040000795c */ /* 0x000fe20000300000 */
.L_x_165:
[C-C-:B------:R-:W-:Y:S01]  /*84c0*/  IMAD R8, R9.reuse, 0x2000, R22.reuse ;  /* 0x0000200009087824 */ /* 0x140fe200078e0216 */
[----:B------:R-:W-:Y:S01]  /*84d0*/  R2UR UR9, R22 ;  /* 0x00000000160972ca */ /* 0x000fe200000e0000 */
[----:B------:R-:W-:Y:S01]  /*84e0*/  IMAD R22, R9, 0x800, R22 ;  /* 0x0000080009167824 */ /* 0x000fe200078e0216 */
[----:B------:R-:W-:Y:S01]  /*84f0*/  R2UR UR25, R21 ;  /* 0x00000000151972ca */ /* 0x000fe200000e0000 */
[----:B------:R-:W-:Y:S01]  /*8500*/  VIADD R6, R6, 0xffffffff ;  /* 0xffffffff06067836 */ /* 0x000fe20000000000 */
[----:B------:R-:W-:Y:S01]  /*8510*/  R2UR UR24, R8 ;  /* 0x00000000081872ca */ /* 0x000fe200000e0000 */
[----:B------:R-:W-:Y:S01]  /*8520*/  IMAD R8, R9, 0x4000, R10 ;  /* 0x0000400009087824 */ /* 0x000fe200078e020a */
[----:B------:R-:W-:Y:S01]  /*8530*/  R2UR UR16, R22 ;  /* 0x00000000161072ca */ /* 0x000fe200000e0000 */
[----:B------:R-:W-:Y:S01]  /*8540*/  UIADD3 UR14, UP0, UR34, 0xf0, URZ ;  /* 0x000000f0220e7890 */ /* 0x000fe2000ff1e03f */
[----:B------:R-:W-:Y:S01]  /*8550*/  R2UR UR28, R16 ;  /* 0x00000000101c72ca */ /* 0x000fe200000e0000 */
[----:B------:R-:W-:Y:S01]  /*8560*/  UIADD3 UR22, UP1, UR34, 0x1f0, URZ ;  /* 0x000001f022167890 */ /* 0x000fe2000ff3e03f */
[----:B------:R-:W-:Y:S01]  /*8570*/  R2UR UR8, R8 ;  /* 0x00000000080872ca */ /* 0x000fe200000e0000 */
[----:B------:R-:W-:Y:S01]  /*8580*/  UIADD3 UR36, UP2, UR34, 0x2f0, URZ ;  /* 0x000002f022247890 */ /* 0x000fe2000ff5e03f */
[----:B------:R-:W-:Y:S01]  /*8590*/  R2UR UR26, R24 ;  /* 0x00000000181a72ca */ /* 0x000fe200000e0000 */
[----:B------:R-:W-:Y:S01]  /*85a0*/  UIADD3.X UR15, URZ, UR35, URZ, UP0, !UPT ;  /* 0x000000233f0f7290 */ /* 0x000fe200087fe43f */
[----:B------:R-:W-:Y:S01]  /*85b0*/  R2UR UR27, R19 ;  /* 0x00000000131b72ca */ /* 0x000fe200000e0000 */
[----:B------:R-:W-:Y:S01]  /*85c0*/  UIADD3.X UR23, URZ, UR35, URZ, UP1, !UPT ;  /* 0x000000233f177290 */ /* 0x000fe20008ffe43f */
[----:B------:R-:W-:Y:S01]  /*85d0*/  R2UR UR18, R26 ;  /* 0x000000001a1272ca */ /* 0x000fe200000e0000 */
[----:B------:R-:W-:Y:S01]  /*85e0*/  UIADD3 UR24, UR24, 0x180, URZ ;  /* 0x0000018018187890 */ /* 0x000fe2000fffe03f */
[----:B------:R-:W-:Y:S01]  /*85f0*/  R2UR UR19, R25 ;  /* 0x00000000191372ca */ /* 0x000fe200000e0000 */
[----:B------:R-:W-:Y:S01]  /*8600*/  UIADD3 UR16, UR16, 0x30180, URZ ;  /* 0x0003018010107890 */ /* 0x000fe2000fffe03f */
[----:B------:R-:W-:Y:S01]  /*8610*/  R2UR UR10, R23 ;  /* 0x00000000170a72ca */ /* 0x000fe200000e0000 */
[----:B------:R-:W-:Y:S01]  /*8620*/  VIADD R9, R9, 0x1 ;  /* 0x0000000109097836 */ /* 0x000fe20000000000 */
[----:B------:R-:W-:Y:S01]  /*8630*/  R2UR UR11, R20 ;  /* 0x00000000140b72ca */ /* 0x000fe200000e0000 */
[----:B------:R-:W-:Y:S01]  /*8640*/  UIADD3.X UR37, URZ, UR35, URZ, UP2, !UPT ;  /* 0x000000233f257290 */ /* 0x000fe200097fe43f */
[----:B------:R-:W-:Y:S01]  /*8650*/  ISETP.GT.AND P1, PT, R6, 0x1, PT ;  /* 0x000000010600780c */ /* 0x000fe20003f24270 */
[----:B------:R-:W-:Y:S01]  /*8660*/  UIADD3 UR8, UR9, 0x10180, UR8 ;  /* 0x0001018009087890 */ /* 0x000fe2000fffe008 */
[----:B------:R-:W-:Y:S01]  /*8670*/  ISETP.NE.AND P0, PT, R9, 0x8, PT ;  /* 0x000000080900780c */ /* 0x000fe20003f05270 */
[----:B------:R-:W-:Y:S01]  /*8680*/  UMOV UR30, 0x0 ;  /* 0x00000000001e7882 */ /* 0x000fe20000000000 */
[----:B------:R-:W-:Y:S01]  /*8690*/  UMOV UR31, 0x10000000 ;  /* 0x10000000001f7882 */ /* 0x000fe20000000000 */
[----:B------:R-:W-:Y:S01]  /*86a0*/  UMOV UR17, UR25 ;  /* 0x0000001900117c82 */ /* 0x000fe20008000000 */
[----:B------:R-:W-:Y:S01]  /*86b0*/  UMOV UR20, UR28 ;  /* 0x0000001c00147c82 */ /* 0x000fe20008000000 */
[----:B------:R0:W-:Y:S01]  /*86c0*/  UTMALDG.3D [UR24], [UR14], desc[UR30] ;  /* 0x00001e180e0075b4 */ /* 0x0001e20008011000 */
[----:B------:R-:W-:Y:S01]  /*86d0*/  UMOV UR13, 0x30000 ;  /* 0x00030000000d7882 */ /* 0x000fe20000000000 */
[----:B------:R-:W-:Y:S01]  /*86e0*/  UMOV UR9, UR25 ;  /* 0x0000001900097c82 */ /* 0x000fe20008000000 */
[----:B------:R-:W-:Y:S01]  /*86f0*/  UMOV UR12, UR28 ;  /* 0x0000001c000c7c82 */ /* 0x000fe20008000000 */
[----:B------:R-:W-:Y:S01]  /*8700*/  SEL R8, RZ, 0x1, P0 ;  /* 0x00000001ff087807 */ /* 0x000fe20000000000 */
[----:B------:R-:W-:Y:S01]  /*8710*/  VIADD R25, R25, 0x1 ;  /* 0x0000000119197836 */ /* 0x000fe20000000000 */
[----:B------:R-:W-:Y:S01]  /*8720*/  SEL R9, R9, RZ, P0 ;  /* 0x000000ff09097207 */ /* 0x000fe20000000000 */
[----:B------:R-:W-:Y:S01]  /*8730*/  VIADD R24, R24, 0x40 ;  /* 0x0000004018187836 */ /* 0x000fe20000000000 */
[----:B------:R0:W-:Y:S01]  /*8740*/  UTMALDG.3D [UR16], [UR22], desc[UR30] ;  /* 0x00001e10160075b4 */ /* 0x0001e20008011000 */
[----:B------:R-:W-:Y:S01]  /*8750*/  LOP3.LUT R7, R7, R8, RZ, 0x3c, !PT ;  /* 0x0000000807077212 */ /* 0x000fe200078e3cff */
[----:B------:R-:W-:Y:S01]  /*8760*/  VIADD R23, R23, 0x80 ;  /* 0x0000008017177836 */ /* 0x000fe20000000000 */
[----:B------:R0:W-:Y:S02]  /*8770*/  UTMALDG.3D.MULTICAST [UR8], [UR36], UR13, desc[UR30] ;  /* 0x00001e08240073b4 */ /* 0x0001e4000801180d */
[----:B0-----:R-:W-:Y:S05]  /*8780*/  @P1 BRA `(.L_x_166) ;  /* 0xfffffffc00141947 */ /* 0x001fea000383ffff */
.L_x_163:
[----:B------:R-:W-:Y:S05]  /*8790*/  BSYNC B1 ;  /* 0x0000000000017941 */ /* 0x000fea0003800000 */
.L_x_162:
[----:B------:R-:W-:Y:S01]  /*87a0*/  LOP3.LUT P1, RZ, R12, 0xff, RZ, 0xc0, !PT ;  /* 0x000000ff0cff7812 */ /* 0x000fe2000782c0ff */
[----:B------:R-:W-:Y:S01]  /*87b0*/  IMAD.IADD R14, R13, 0x1, R14 ;  /* 0x000000010d0e7824 */ /* 0x000fe200078e020e */
[----:B------:R-:W-:Y:S01]  /*87c0*/  IADD3 R2, P2, R2, UR32, RZ ;  /* 0x0000002002027c10 */ /* 0x000fe2000ff5e0ff */
[----:B------:R-:W-:Y:S01]  /*87d0*/  ULDC.64 UR8, c[0x0][0x750] ;  /* 0x0001d40000087ab9 */ /* 0x000fe20000000a00 */
[----:B------:R-:W-:Y:S01]  /*87e0*/  BSSY B1, `(.L_x_167) ;  /* 0x000006c000017945 */ /* 0x000fe20003800000 */
[----:B------:R-:W-:Y:S01]  /*87f0*/  IMAD.MOV.U32 R19, RZ, RZ, -0x1 ;  /* 0xffffffffff137424 */ /* 0x000fe200078e00ff */
[----:B------:R-:W-:Y:S01]  /*8800*/  SHF.R.U32.HI R6, RZ, 0x3, R14 ;  /* 0x00000003ff067819 */ /* 0x000fe2000001160e */
[----:B------:R-:W-:Y:S01]  /*8810*/  IMAD.MOV.U32 R18, RZ, RZ, -0x1 ;  /* 0xffffffffff127424 */ /* 0x000fe200078e00ff */
[----:B------:R-:W-:Y:S01]  /*8820*/  ISETP.GT.U32.AND P0, PT, R14, 0x7, PT ;  /* 0x000000070e00780c */ /* 0x000fe20003f04070 */
[----:B------:R-:W-:Y:S01]  /*8830*/  IMAD.MOV.U32 R16, RZ, RZ, -0x1 ;  /* 0xffffffffff107424 */ /* 0x000fe200078e00ff */
[----:B------:R-:W-:-:S02]  /*8840*/  LOP3.LUT R6, R6, 0x1, RZ, 0xc0, !PT ;  /* 0x0000000106067812 */ /* 0x000fc400078ec0ff */
[----:B------:R-:W-:Y:S01]  /*8850*/  ISETP.LT.U32.AND P0, PT, R13, 0x8, P0 ;  /* 0x000000080d00780c */ /* 0x000fe20000701070 */
[----:B------:R-:W0:Y:S01]  /*8860*/  @P1 S2R R8, SR_CgaCtaId ;  /* 0x0000000000081919 */ /* 0x000e220000008800 */
[----:B------:R-:W-:Y:S02]  /*8870*/  @P1 MOV R7, 0x400 ;  /* 0x0000040000071802 */ /* 0x000fe40000000f00 */
[----:B------:R-:W-:Y:S02]  /*8880*/  IADD3.X R3, R3, UR7, RZ, P2, !PT ;  /* 0x0000000703037c10 */ /* 0x000fe400097fe4ff */
[----:B------:R-:W-:Y:S02]  /*8890*/  ISETP.GE.U32.AND P2, PT, R2, UR8, PT ;  /* 0x0000000802007c0c */ /* 0x000fe4000bf46070 */
[----:B------:R-:W-:Y:S02]  /*88a0*/  LOP3.LUT R14, R14, 0x7, RZ, 0xc0, !PT ;  /* 0x000000070e0e7812 */ /* 0x000fe400078ec0ff */
[----:B------:R-:W-:-:S02]  /*88b0*/  PRMT R12, RZ, 0x7610, R12 ;  /* 0x00007610ff0c7816 */ /* 0x000fc4000000000c */
[----:B0-----:R-:W-:-:S04]  /*88c0*/  @P1 LEA R7, R8, R7, 0x18 ;  /* 0x0000000708071211 */ /* 0x001fc800078ec0ff */
[----:B------:R0:W-:Y:S01]  /*88d0*/  @P1 SYNCS.ARRIVE.TRANS64.A1T0 RZ, [R7+URZ+0x98], RZ ;  /* 0x000098ff07ff19a7 */ /* 0x0001e2000810003f */
[----:B------:R-:W-:Y:S02]  /*88e0*/  ISETP.NE.U32.AND P1, PT, R6, 0x1, PT ;  /* 0x000000010600780c */ /* 0x000fe40003f25070 */
[----:B------:R-:W-:Y:S02]  /*88f0*/  SEL R6, RZ, 0x1, !P0 ;  /* 0x00000001ff067807 */ /* 0x000fe40004000000 */
[----:B------:R-:W-:Y:S02]  /*8900*/  ISETP.GE.U32.AND.EX P0, PT, R3, UR9, PT, P2 ;  /* 0x0000000903007c0c */ /* 0x000fe4000bf06120 */
[----:B------:R-:W-:-:S04]  /*8910*/  ISETP.GT.U32.AND P1, PT, R13, 0x7, !P1 ;  /* 0x000000070d00780c */ /* 0x000fc80004f24070 */
[----:B0-----:R-:W-:-:S04]  /*8920*/  SEL R7, RZ, 0x1, !P1 ;  /* 0x00000001ff077807 */ /* 0x001fc80004800000 */
[--C-:B------:R-:W-:Y:S02]  /*8930*/  LOP3.LUT R15, R7, R15, R6.reuse, 0x96, !PT ;  /* 0x0000000f070f7212 */ /* 0x100fe400078e9606 */
[----:B------:R-:W-:Y:S01]  /*8940*/  PRMT R6, RZ, 0x7610, R6 ;  /* 0x00007610ff067816 */ /* 0x000fe20000000006 */
[----:B------:R-:W-:Y:S06]  /*8950*/  @P0 BRA `(.L_x_168) ;  /* 0x0000000400500947 */ /* 0x000fec0003800000 */
[----:B------:R-:W0:Y:S01]  /*8960*/  S2R R18, SR_CTAID.X ;  /* 0x0000000000127919 */ /* 0x000e220000002500 */
[----:B------:R-:W-:Y:S01]  /*8970*/  ULDC.64 UR8, c[0x0][0x728] ;  /* 0x0001ca0000087ab9 */ /* 0x000fe20000000a00 */
[----:B------:R-:W-:Y:S01]  /*8980*/  ULDC UR11, c[0x0][0x730] ;  /* 0x0001cc00000b7ab9 */ /* 0x000fe20000000800 */
[----:B------:R-:W-:Y:S01]  /*8990*/  ISETP.NE.U32.AND P0, PT, RZ, UR8, PT ;  /* 0x00000008ff007c0c */ /* 0x000fe2000bf05070 */
[----:B------:R-:W1:Y:S01]  /*89a0*/  S2R R19, SR_CTAID.Y ;  /* 0x0000000000137919 */ /* 0x000e620000002600 */
[----:B------:R-:W-:Y:S01]  /*89b0*/  ULDC UR12, c[0x0][0x150] ;  /* 0x00005400000c7ab9 */ /* 0x000fe20000000800 */
[----:B------:R-:W-:Y:S01]  /*89c0*/  IMAD.MOV.U32 R6, RZ, RZ, R2 ;  /* 0x000000ffff067224 */ /* 0x000fe200078e0002 */
[----:B------:R-:W-:Y:S01]  /*89d0*/  ISETP.NE.AND.EX P0, PT, RZ, UR9, PT, P0 ;  /* 0x00000009ff007c0c */ /* 0x000fe2000bf05300 */
[----:B------:R-:W-:Y:S01]  /*89e0*/  IMAD.MOV.U32 R7, RZ, RZ, R3 ;  /* 0x000000ffff077224 */ /* 0x000fe200078e0003 */
[----:B0-----:R-:W-:-:S11]  /*89f0*/  I2FP.F32.U32 R20, R18 ;  /* 0x0000001200147245 */ /* 0x001fd60000201000 */
[----:B------:R-:W-:Y:S05]  /*8a00*/  @!P0 BRA `(.L_x_169) ;  /* 0x0000000000288947 */ /* 0x000fea0003800000 */
[----:B------:R-:W-:Y:S02]  /*8a10*/  ULDC UR10, c[0x0][0x734] ;  /* 0x0001cd00000a7ab9 */ /* 0x000fe40000000800 */
[----:B------:R-:W-:-:S05]  /*8a20*/  IADD3 R7, P0, R2, UR10, RZ ;  /* 0x0000000a02077c10 */ /* 0x000fca000ff1e0ff */
[----:B------:R-:W-:-:S04]  /*8a30*/  IMAD.X R21, RZ, RZ, R3, P0 ;  /* 0x000000ffff157224 */ /* 0x000fc800000e0603 */
[----:B------:R-:W-:-:S04]  /*8a40*/  IMAD.WIDE.U32 R8, R21, UR8, RZ ;  /* 0x0000000815087c25 */ /* 0x000fc8000f8e00ff */
[----:B------:R-:W-:-:S04]  /*8a50*/  IMAD.WIDE.U32 R8, P0, R7, UR9, R8 ;  /* 0x0000000907087c25 */ /* 0x000fc8000f800008 */
[----:B------:R-:W-:-:S04]  /*8a60*/  IMAD.WIDE.U32 R6, R7, UR8, RZ ;  /* 0x0000000807067c25 */ /* 0x000fc8000f8e00ff */
[----:B------:R-:W-:Y:S01]  /*8a70*/  IMAD.MOV.U32 R6, RZ, RZ, R9 ;  /* 0x000000ffff067224 */ /* 0x000fe200078e0009 */
[----:B------:R-:W-:Y:S01]  /*8a80*/  IADD3 RZ, P1, R7, R8, RZ ;  /* 0x0000000807ff7210 */ /* 0x000fe20007f3e0ff */
[----:B------:R-:W-:-:S04]  /*8a90*/  IMAD.X R7, RZ, RZ, RZ, P0 ;  /* 0x000000ffff077224 */ /* 0x000fc800000e06ff */
[----:B------:R-:W-:-:S08]  /*8aa0*/  IMAD.WIDE.U32.X R6, R21, UR9, R6, P1 ;  /* 0x0000000915067c25 */ /* 0x000fd000088e0406 */
.L_x_169:
[--C-:B------:R-:W-:Y:S01]  /*8ab0*/  SHF.R.U64 R16, R6, UR11, R7.reuse ;  /* 0x0000000b06107c19 */ /* 0x100fe20008001207 */
[----:B------:R-:W-:Y:S01]  /*8ac0*/  FMUL R20, R20, UR12 ;  /* 0x0000000c14147c20 */ /* 0x000fe20008400000 */
[----:B------:R-:W0:Y:S01]  /*8ad0*/  LDC R21, c[0x0][0x144] ;  /* 0x00005100ff157b82 */ /* 0x000e220000000800 */
[----:B-1----:R-:W-:Y:S01]  /*8ae0*/  I2FP.F32.U32 R8, R19 ;  /* 0x0000001300087245 */ /* 0x002fe20000201000 */
[----:B------:R-:W-:Y:S01]  /*8af0*/  ULDC UR10, c[0x0][0x154] ;  /* 0x00005500000a7ab9 */ /* 0x000fe20000000800 */
[----:B------:R-:W-:Y:S01]  /*8b00*/  SHF.R.U32.HI R6, RZ, UR11, R7 ;  /* 0x0000000bff067c19 */ /* 0x000fe20008011607 */
[----:B------:R-:W-:Y:S01]  /*8b10*/  ULDC.64 UR8, c[0x0][0x720] ;  /* 0x0001c80000087ab9 */ /* 0x000fe20000000a00 */
[----:B------:R-:W-:Y:S01]  /*8b20*/  IADD3 R7, P0, RZ, -R16, RZ ;  /* 0x80000010ff077210 */ /* 0x000fe20007f1e0ff */
[----:B------:R-:W1:Y:S01]  /*8b30*/  F2I.U32.TRUNC.NTZ R20, R20 ;  /* 0x0000001400147305 */ /* 0x000e62000020f000 */
[----:B------:R-:W-:Y:S01]  /*8b40*/  FMUL R8, R8, UR10 ;  /* 0x0000000a08087c20 */ /* 0x000fe20008400000 */
[----:B------:R-:W2:Y:S01]  /*8b50*/  LDC R22, c[0x0][0x148] ;  /* 0x00005200ff167b82 */ /* 0x000ea20000000800 */
[----:B------:R-:W-:Y:S01]  /*8b60*/  ULDC.64 UR10, c[0x0][0x740] ;  /* 0x0001d000000a7ab9 */ /* 0x000fe20000000a00 */
[----:B------:R-:W-:Y:S01]  /*8b70*/  IMAD.X R6, RZ, RZ, ~R6, P0 ;  /* 0x000000ffff067224 */ /* 0x000fe200000e0e06 */
[----:B------:R-:W-:-:S03]  /*8b80*/  ISETP.NE.U32.AND P0, PT, RZ, UR10, PT ;  /* 0x0000000aff007c0c */ /* 0x000fc6000bf05070 */
[----:B------:R-:W-:Y:S01]  /*8b90*/  IMAD R6, R6, UR8, RZ ;  /* 0x0000000806067c24 */ /* 0x000fe2000f8e02ff */
[----:B------:R-:W3:Y:S01]  /*8ba0*/  F2I.U32.TRUNC.NTZ R8, R8 ;  /* 0x0000000800087305 */ /* 0x000ee2000020f000 */
[----:B------:R-:W-:Y:S02]  /*8bb0*/  ISETP.NE.AND.EX P0, PT, RZ, UR11, PT, P0 ;  /* 0x0000000bff007c0c */ /* 0x000fe4000bf05300 */
[C---:B------:R-:W-:Y:S02]  /*8bc0*/  IMAD R9, R7.reuse, UR9, R6 ;  /* 0x0000000907097c24 */ /* 0x040fe4000f8e0206 */
[----:B------:R-:W-:Y:S01]  /*8bd0*/  IMAD.WIDE.U32 R6, R7, UR8, R2 ;  /* 0x0000000807067c25 */ /* 0x000fe2000f8e0002 */
[----:B------:R-:W-:-:S03]  /*8be0*/  ULDC UR8, c[0x0][0x718] ;  /* 0x0001c60000087ab9 */ /* 0x000fc60000000800 */
[----:B-1----:R-:W-:Y:S02]  /*8bf0*/  IMAD.MOV R20, RZ, RZ, -R20 ;  /* 0x000000ffff147224 */ /* 0x002fe400078e0a14 */
[----:B------:R-:W-:Y:S02]  /*8c00*/  IMAD.IADD R7, R7, 0x1, R9 ;  /* 0x0000000107077824 */ /* 0x000fe400078e0209 */
[----:B0-----:R-:W-:-:S03]  /*8c10*/  IMAD R18, R21, R20, R18 ;  /* 0x0000001415127224 */ /* 0x001fc600078e0212 */
[--C-:B------:R-:W-:Y:S01]  /*8c20*/  SHF.R.U64 R20, R6, UR8, R7.reuse ;  /* 0x0000000806147c19 */ /* 0x100fe20008001207 */
[----:B---3--:R-:W-:Y:S01]  /*8c30*/  IMAD.MOV R6, RZ, RZ, -R8 ;  /* 0x000000ffff067224 */ /* 0x008fe200078e0a08 */
[----:B------:R-:W-:Y:S01]  /*8c40*/  SHF.R.U32.HI R7, RZ, UR8, R7 ;  /* 0x00000008ff077c19 */ /* 0x000fe20008011607 */
[----:B------:R-:W-:Y:S02]  /*8c50*/  ULDC UR8, c[0x0][0x708] ;  /* 0x0001c20000087ab9 */ /* 0x000fe40000000800 */
[----:B--2---:R-:W-:Y:S01]  /*8c60*/  @P3 IMAD R18, R22, R6, R19 ;  /* 0x0000000616123224 */ /* 0x004fe200078e0213 */
[--C-:B------:R-:W-:Y:S02]  /*8c70*/  SHF.R.U64 R22, R20, UR8, R7.reuse ;  /* 0x0000000814167c19 */ /* 0x100fe40008001207 */
[----:B------:R-:W-:Y:S01]  /*8c80*/  SHF.R.U32.HI R7, RZ, UR8, R7 ;  /* 0x00000008ff077c19 */ /* 0x000fe20008011607 */
[----:B------:R-:W-:-:S03]  /*8c90*/  ULDC UR8, c[0x0][0x758] ;  /* 0x0001d60000087ab9 */ /* 0x000fc60000000800 */
[--C-:B------:R-:W-:Y:S02]  /*8ca0*/  SHF.R.U64 R19, R22, UR8, R7.reuse ;  /* 0x0000000816137c19 */ /* 0x100fe40008001207 */
[----:B------:R-:W-:-:S03]  /*8cb0*/  SHF.R.U32.HI R21, RZ, UR8, R7 ;  /* 0x00000008ff157c19 */ /* 0x000fc60008011607 */
[----:B------:R-:W-:Y:S02]  /*8cc0*/  IMAD.MOV.U32 R8, RZ, RZ, R19 ;  /* 0x000000ffff087224 */ /* 0x000fe400078e0013 */
[----:B------:R-:W-:Y:S01]  /*8cd0*/  IMAD.MOV.U32 R7, RZ, RZ, R21 ;  /* 0x000000ffff077224 */ /* 0x000fe200078e0015 */
[----:B------:R-:W-:Y:S06]  /*8ce0*/  @!P0 BRA `(.L_x_170) ;  /* 0x00000000002c8947 */ /* 0x000fec0003800000 */
        /* <DEDUP_REMOVED lines=9> */
[----:B------:R-:W-:-:S04]  /*8d80*/  IMAD.WIDE.U32.X R6, R21, UR11, R6, P1 ;  /* 0x0000000b15067c25 */ /* 0x000fc800088e0406 */
[----:B------:R-:W-:-:S07]  /*8d90*/  IMAD.MOV.U32 R8, RZ, RZ, R6 ;  /* 0x000000ffff087224 */ /* 0x000fce00078e0006 */
.L_x_170:
[----:B------:R-:W-:Y:S01]  /*8da0*/  ULDC UR8, c[0x0][0x748] ;  /* 0x0001d20000087ab9 */ /* 0x000fe20000000800 */
[----:B------:R-:W-:Y:S01]  /*8db0*/  LOP3.LUT R6, R22, UR6, RZ, 0xc0, !PT ;  /* 0x0000000616067c12 */ /* 0x000fe2000f8ec0ff */
[----:B------:R-:W-:Y:S01]  /*8dc0*/  ULDC UR9, c[0x0][0x710] ;  /* 0x0001c40000097ab9 */ /* 0x000fe20000000800 */
[----:B------:R-:W-:Y:S01]  /*8dd0*/  SHF.R.U64 R7, R8, UR8, R7 ;  /* 0x0000000808077c19 */ /* 0x000fe20008001207 */
[----:B------:R-:W-:Y:S01]  /*8de0*/  ULDC UR8, c[0x0][0x738] ;  /* 0x0001ce0000087ab9 */ /* 0x000fe20000000800 */
[----:B------:R-:W-:-:S03]  /*8df0*/  LOP3.LUT R9, R20, UR4, RZ, 0xc0, !PT ;  /* 0x0000000414097c12 */ /* 0x000fc6000f8ec0ff */
[----:B------:R-:W-:Y:S02]  /*8e00*/  IMAD.MOV R8, RZ, RZ, -R7 ;  /* 0x000000ffff087224 */ /* 0x000fe400078e0a07 */
[----:B------:R-:W-:Y:S02]  /*8e10*/  IMAD R7, R7, UR5, R6 ;  /* 0x0000000507077c24 */ /* 0x000fe4000f8e0206 */
[----:B------:R-:W-:Y:S01]  /*8e20*/  IMAD R6, R8, UR8, R19 ;  /* 0x0000000808067c24 */ /* 0x000fe2000f8e0213 */
[----:B------:R-:W-:Y:S01]  /*8e30*/  ULDC UR8, c[0x0][0x700] ;  /* 0x0001c00000087ab9 */ /* 0x000fe20000000800 */
[----:B------:R-:W-:Y:S02]  /*8e40*/  IMAD R19, R7, UR9, R18 ;  /* 0x0000000907137c24 */ /* 0x000fe4000f8e0212 */
[----:B------:R-:W-:Y:S02]  /*8e50*/  IMAD R8, R6, UR8, R9 ;  /* 0x0000000806087c24 */ /* 0x000fe4000f8e0209 */
[----:B------:R-:W-:-:S03]  /*8e60*/  IMAD.MOV.U32 R7, RZ, RZ, 0x1 ;  /* 0x00000001ff077424 */ /* 0x000fc600078e00ff */
[----:B------:R-:W-:Y:S02]  /*8e70*/  SEL R18, R8, R19, !P3 ;  /* 0x0000001308127207 */ /* 0x000fe40005800000 */
[----:B------:R-:W-:Y:S02]  /*8e80*/  PRMT R6, R7, 0x7610, R6 ;  /* 0x0000761007067816 */ /* 0x000fe40000000006 */
[----:B------:R-:W-:-:S07]  /*8e90*/  SEL R19, R19, R8, !P3 ;  /* 0x0000000813137207 */ /* 0x000fce0005800000 */
.L_x_168:
[----:B------:R-:W-:Y:S05]  /*8ea0*/  BSYNC B1 ;  /* 0x0000000000017941 */ /* 0x000fea0003800000 */
.L_x_167:
[----:B------:R-:W-:-:S13]  /*8eb0*/  LOP3.LUT P0, RZ, R6, 0xff, RZ, 0xc0, !PT ;  /* 0x000000ff06ff7812 */ /* 0x000fda000780c0ff */
[----:B------:R-:W-:Y:S05]  /*8ec0*/  @P0 BRA `(.L_x_171) ;  /* 0xfffffff400080947 */ /* 0x000fea000383ffff */
[----:B------:R-:W-:Y:S05]  /*8ed0*/  BSYNC B0 ;  /* 0x0000000000007941 */ /* 0x000fea0003800000 */
.L_x_160:
[----:B------:R-:W-:-:S03]  /*8ee0*/  UMOV UR8, 0xffffffff ;  /* 0xffffffff00087882 */ /* 0x000fc60000000000 */
[----:B------:R-:W-:Y:S05]  /*8ef0*/  BRA.DIV UR8, `(.L_x_172) ;  /* 0x0000000608947947 */ /* 0x000fea000b800000 */
[----:B------:R-:W-:-:S13]  /*8f00*/  ELECT P0, URZ, PT ;  /* 0x00000000003f782f */ /* 0x000fda0003800000 */
.L_x_190:
[----:B------:R-:W-:Y:S04]  /*8f10*/  BSSY B0, `(.L_x_173) ;  /* 0x000004f000007945 */ /* 0x000fe80003800000 */
[----:B------:R-:W-:Y:S05]  /*8f20*/  @!P0 BRA `(.L_x_174) ;  /* 0x0000000400348947 */ /* 0x000fea0003800000 */
[----:B------:R-:W-:-:S04]  /*8f30*/  LOP3.LUT R4, R4, 0x2, RZ, 0xfc, !PT ;  /* 0x0000000204047812 */ /* 0x000fc800078efcff */
[----:B------:R-:W-:-:S13]  /*8f40*/  ISETP.NE.AND P0, PT, R4, 0x3, PT ;  /* 0x000000030400780c */ /* 0x000fda0003f05270 */
[----:B------:R-:W-:Y:S05]  /*8f50*/  @!P0 BRA `(.L_x_175) ;  /* 0x0000000000048947 */ /* 0x000fea0003800000 */
[----:B------:R-:W-:Y:S01]  /*8f60*/  BPT.TRAP 0x1 ;  /* 0x000000040000795c */ /* 0x000fe20000300000 */
.L_x_175:
[----:B------:R-:W0:Y:S01]  /*8f70*/  S2R R3, SR_CgaCtaId ;  /* 0x0000000000037919 */ /* 0x000e220000008800 */
[----:B------:R-:W-:Y:S02]  /*8f80*/  MOV R0, 0x400 ;  /* 0x0000040000007802 */ /* 0x000fe40000000f00 */
[----:B------:R-:W-:Y:S02]  /*8f90*/  SHF.L.U32 R2, R15, 0x1f, RZ ;  /* 0x0000001f0f027819 */ /* 0x000fe400000006ff */
[----:B0-----:R-:W-:-:S05]  /*8fa0*/  LEA R3, R3, R0, 0x18 ;  /* 0x0000000003037211 */ /* 0x001fca00078ec0ff */
[----:B------:R-:W-:-:S04]  /*8fb0*/  VIADD R3, R3, 0x40 ;  /* 0x0000004003037836 */ /* 0x000fc80000000000 */
[C---:B------:R-:W-:Y:S02]  /*8fc0*/  IMAD R5, R14.reuse, 0x8, R3 ;  /* 0x000000080e057824 */ /* 0x040fe400078e0203 */
[----:B------:R-:W-:Y:S02]  /*8fd0*/  VIADD R14, R14, 0x1 ;  /* 0x000000010e0e7836 */ /* 0x000fe40000000000 */
[----:B------:R-:W0:Y:S03]  /*8fe0*/  SYNCS.PHASECHK.TRANS64.TRYWAIT P0, [R5+URZ], R2 ;  /* 0x00000002050075a7 */ /* 0x000e26000800017f */
[----:B------:R-:W-:-:S04]  /*8ff0*/  ISETP.NE.AND P1, PT, R14, 0x8, PT ;  /* 0x000000080e00780c */ /* 0x000fc80003f25270 */
[----:B------:R-:W-:Y:S02]  /*9000*/  SEL R0, RZ, 0x1, P1 ;  /* 0x00000001ff007807 */ /* 0x000fe40000800000 */
[----:B------:R-:W-:Y:S02]  /*9010*/  SEL R14, R14, RZ, P1 ;  /* 0x000000ff0e0e7207 */ /* 0x000fe40000800000 */
[----:B------:R-:W-:-:S03]  /*9020*/  LOP3.LUT R15, R15, R0, RZ, 0x3c, !PT ;  /* 0x000000000f0f7212 */ /* 0x000fc600078e3cff */
[----:B------:R-:W-:Y:S01]  /*9030*/  IMAD R7, R14, 0x8, R3 ;  /* 0x000000080e077824 */ /* 0x000fe200078e0203 */
[----:B------:R-:W-:Y:S01]  /*9040*/  SHF.L.U32 R4, R15, 0x1f, RZ ;  /* 0x0000001f0f047819 */ /* 0x000fe200000006ff */
[----:B0-----:R-:W-:Y:S06]  /*9050*/  @!P0 BRA `(.L_x_176) ;  /* 0x00000004005c8947 */ /* 0x001fec0003800000 */
.L_x_191:
[----:B------:R-:W1:Y:S01]  /*9060*/  SYNCS.PHASECHK.TRANS64.TRYWAIT P0, [R7+URZ], R4 ;  /* 0x00000004070075a7 */ /* 0x000e62000800017f */
[----:B------:R-:W-:-:S05]  /*9070*/  VIADD R0, R14, 0x1 ;  /* 0x000000010e007836 */ /* 0x000fca0000000000 */
[----:B------:R-:W-:-:S04]  /*9080*/  ISETP.NE.AND P1, PT, R0, 0x8, PT ;  /* 0x000000080000780c */ /* 0x000fc80003f25270 */
[----:B0-----:R-:W-:Y:S02]  /*9090*/  SEL R2, RZ, 0x1, P1 ;  /* 0x00000001ff027807 */ /* 0x001fe40000800000 */
[----:B------:R-:W-:Y:S02]  /*90a0*/  SEL R0, R0, RZ, P1 ;  /* 0x000000ff00007207 */ /* 0x000fe40000800000 */
[----:B------:R-:W-:-:S03]  /*90b0*/  LOP3.LUT R15, R15, R2, RZ, 0x3c, !PT ;  /* 0x000000020f0f7212 */ /* 0x000fc600078e3cff */
[----:B------:R-:W-:Y:S01]  /*90c0*/  IMAD R6, R0, 0x8, R3 ;  /* 0x0000000800067824 */ /* 0x000fe200078e0203 */
[----:B------:R-:W-:Y:S01]  /*90d0*/  SHF.L.U32 R5, R15, 0x1f, RZ ;  /* 0x0000001f0f057819 */ /* 0x000fe200000006ff */
[----:B-1----:R-:W-:Y:S06]  /*90e0*/  @!P0 BRA `(.L_x_177) ;  /* 0x00000004004c8947 */ /* 0x002fec0003800000 */
.L_x_192:
[----:B------:R-:W1:Y:S01]  /*90f0*/  SYNCS.PHASECHK.TRANS64.TRYWAIT P0, [R6+URZ], R5 ;  /* 0x00000005060075a7 */ /* 0x000e62000800017f */
[----:B------:R-:W-:-:S05]  /*9100*/  VIADD R0, R0, 0x1 ;  /* 0x0000000100007836 */ /* 0x000fca0000000000 */
[----:B------:R-:W-:-:S04]  /*9110*/  ISETP.NE.AND P1, PT, R0, 0x8, PT ;  /* 0x000000080000780c */ /* 0x000fc80003f25270 */
[----:B------:R-:W-:Y:S02]  /*9120*/  SEL R2, RZ, 0x1, P1 ;  /* 0x00000001ff027807 */ /* 0x000fe40000800000 */
[----:B------:R-:W-:Y:S02]  /*9130*/  SEL R0, R0, RZ, P1 ;  /* 0x000000ff00007207 */ /* 0x000fe40000800000 */
[----:B------:R-:W-:-:S03]  /*9140*/  LOP3.LUT R15, R15, R2, RZ, 0x3c, !PT ;  /* 0x000000020f0f7212 */ /* 0x000fc600078e3cff */
[----:B0-----:R-:W-:Y:S01]  /*9150*/  IMAD R7, R0, 0x8, R3 ;  /* 0x0000000800077824 */ /* 0x001fe200078e0203 */
[----:B------:R-:W-:Y:S01]  /*9160*/  SHF.L.U32 R4, R15, 0x1f, RZ ;  /* 0x0000001f0f047819 */ /* 0x000fe200000006ff */
[----:B-1----:R-:W-:Y:S06]  /*9170*/  @!P0 BRA `(.L_x_178) ;  /* 0x00000004003c8947 */ /* 0x002fec0003800000 */
.L_x_193:
        /* <DEDUP_REMOVED lines=9> */
.L_x_194:
        /* <DEDUP_REMOVED lines=9> */
.L_x_195:
        /* <DEDUP_REMOVED lines=9> */
.L_x_196:
[----:B------:R-:W1:Y:S01]  /*9330*/  SYNCS.PHASECHK.TRANS64.TRYWAIT P0, [R6+URZ], R5 ;  /* 0x00000005060075a7 */ /* 0x000e62000800017f */
[----:B------:R-:W-:-:S05]  /*9340*/  VIADD R0, R0, 0x1 ;  /* 0x0000000100007836 */ /* 0x000fca0000000000 */
[----:B------:R-:W-:-:S04]  /*9350*/  ISETP.NE.AND P1, PT, R0, 0x8, PT ;  /* 0x000000080000780c */ /* 0x000fc80003f25270 */
[----:B------:R-:W-:Y:S02]  /*9360*/  SEL R2, RZ, 0x1, P1 ;  /* 0x00000001ff027807 */ /* 0x000fe40000800000 */
[----:B------:R-:W-:Y:S02]  /*9370*/  SEL R0, R0, RZ, P1 ;  /* 0x000000ff00007207 */ /* 0x000fe40000800000 */
[----:B------:R-:W-:Y:S01]  /*9380*/  LOP3.LUT R2, R15, R2, RZ, 0x3c, !PT ;  /* 0x000000020f027212 */ /* 0x000fe200078e3cff */
[----:B-1----:R-:W-:Y:S06]  /*9390*/  @!P0 BRA `(.L_x_182) ;  /* 0x0000000400048947 */ /* 0x002fec0003800000 */
.L_x_197:
[----:B------:R-:W-:Y:S01]  /*93a0*/  IMAD R3, R0, 0x8, R3 ;  /* 0x0000000800037824 */ /* 0x000fe200078e0203 */
[----:B------:R-:W-:-:S07]  /*93b0*/  SHF.L.U32 R0, R2, 0x1f, RZ ;  /* 0x0000001f02007819 */ /* 0x000fce00000006ff */
.L_x_183:
[----:B--2---:R2:W3:Y:S02]  /*93c0*/  SYNCS.PHASECHK.TRANS64.TRYWAIT P0, [R3+URZ], R0 ;  /* 0x00000000030075a7 */ /* 0x0044e4000800017f */
[----:B---3--:R-:W-:Y:S05]  /*93d0*/  @!P0 NANOSLEEP.SYNCS 0x989680 ;  /* 0x009896800000895d */ /* 0x008fea0003900000 */
[----:B------:R-:W3:Y:S02]  /*93e0*/  @!P0 SYNCS.PHASECHK.TRANS64 P0, [R3+URZ], R0 ;  /* 0x00000000030085a7 */ /* 0x000ee4000800007f */
[----:B---3--:R-:W-:Y:S05]  /*93f0*/  @!P0 BRA `(.L_x_183) ;  /* 0xfffffffc00f08947 */ /* 0x008fea000383ffff */
.L_x_174:
[----:B------:R-:W-:Y:S05]  /*9400*/  BSYNC B0 ;  /* 0x0000000000007941 */ /* 0x000fea0003800000 */
.L_x_173:
[----:B------:R-:W-:Y:S05]  /*9410*/  EXIT ;  /* 0x000000000000794d */ /* 0x000fea0003800000 */
.L_x_22:
[----:B-1----:R-:W-:-:S04]  /*9420*/  IMAD.U32 R204, RZ, RZ, UR11 ;  /* 0x0000000bffcc7e24 */ /* 0x002fc8000f8e00ff */
[----:B------:R1:W3:Y:S03]  /*9430*/  SYNCS.PHASECHK.TRANS64.TRYWAIT P0, [R204+URZ], R17 ;  /* 0x00000011cc0075a7 */ /* 0x0002e6000800017f */
[----:B---3--:R-:W-:Y:S05]  /*9440*/  @!P0 NANOSLEEP.SYNCS 0x989680 ;  /* 0x009896800000895d */ /* 0x008fea0003900000 */
[----:B------:R-:W3:Y:S02]  /*9450*/  @!P0 SYNCS.PHASECHK.TRANS64 P0, [R204+URZ], R17 ;  /* 0x00000011cc0085a7 */ /* 0x000ee4000800007f */
[----:B---3--:R-:W-:Y:S05]  /*9460*/  @!P0 BRA `(.L_x_22) ;  /* 0xfffffffc00ec8947 */ /* 0x008fea000383ffff */
[----:B------:R-:W-:Y:S05]  /*9470*/  BRA `(.L_x_21) ;  /* 0xffffff8400cc7947 */ /* 0x000fea000383ffff */
.L_x_161:
[----:B------:R-:W-:Y:S01]  /*9480*/  BSSY B1, `(.L_x_184) ;  /* 0x0000006000017945 */ /* 0x000fe20003800000 */
[----:B------:R-:W-:-:S07]  /*9490*/  IMAD.MOV.U32 R6, RZ, RZ, -0x1 ;  /* 0xffffffffff067424 */ /* 0x000fce00078e00ff */
[----:B------:R-:W-:Y:S05]  /*94a0*/  WARPSYNC.COLLECTIVE R6, `(.L_x_185) ;  /* 0x00000000060c7348 */ /* 0x000fea0003c00000 */
[----:B------:R-:W-:Y:S02]  /*94b0*/  ELECT P0, UR62, PT ;  /* 0x00000000003e782f */ /* 0x000fe40003800000 */
[----:B------:R-:W-:Y:S01]  /*94c0*/  MOV R6, UR62 ;  /* 0x0000003e00067c02 */ /* 0x000fe20008000f00 */
[----:B------:R-:W-:Y:S10]  /*94d0*/  ENDCOLLECTIVE ;  /* 0x000000000000791b */ /* 0x000ff40003800000 */
.L_x_185:
[----:B------:R-:W-:Y:S05]  /*94e0*/  BSYNC B1 ;  /* 0x0000000000017941 */ /* 0x000fea0003800000 */
.L_x_184:
[----:B------:R-:W-:Y:S05]  /*94f0*/  BRA `(.L_x_186) ;  /* 0xffffffec00887947 */ /* 0x000fea000383ffff */
.L_x_164:
[----:B0-----:R0:W1:Y:S02]  /*9500*/  SYNCS.PHASECHK.TRANS64.TRYWAIT P0, [R21+URZ+0x40], R8 ;  /* 0x00004008150075a7 */ /* 0x001064000800017f */
[----:B-1----:R-:W-:Y:S05]  /*9510*/  @!P0 NANOSLEEP.SYNCS 0x989680 ;  /* 0x009896800000895d */ /* 0x002fea0003900000 */
[----:B------:R-:W1:Y:S02]  /*9520*/  @!P0 SYNCS.PHASECHK.TRANS64 P0, [R21+URZ+0x40], R8 ;  /* 0x00004008150085a7 */ /* 0x000e64000800007f */
[----:B-1----:R-:W-:Y:S05]  /*9530*/  @!P0 BRA `(.L_x_164) ;  /* 0xfffffffc00f08947 */ /* 0x002fea000383ffff */
[----:B------:R-:W-:Y:S05]  /*9540*/  BRA `(.L_x_187) ;  /* 0xffffffec00c87947 */ /* 0x000fea000383ffff */
.L_x_172:
[----:B------:R-:W-:Y:S01]  /*9550*/  BSSY B0, `(.L_x_188) ;  /* 0x0000006000007945 */ /* 0x000fe20003800000 */
[----:B------:R-:W-:-:S07]  /*9560*/  IMAD.MOV.U32 R6, RZ, RZ, -0x1 ;  /* 0xffffffffff067424 */ /* 0x000fce00078e00ff */
[----:B------:R-:W-:Y:S05]  /*9570*/  WARPSYNC.COLLECTIVE R6, `(.L_x_189) ;  /* 0x00000000060c7348 */ /* 0x000fea0003c00000 */
[----:B------:R-:W-:Y:S02]  /*9580*/  ELECT P0, UR62, PT ;  /* 0x00000000003e782f */ /* 0x000fe40003800000 */
[----:B------:R-:W-:Y:S01]  /*9590*/  MOV R6, UR62 ;  /* 0x0000003e00067c02 */ /* 0x000fe20008000f00 */
[----:B------:R-:W-:Y:S10]  /*95a0*/  ENDCOLLECTIVE ;  /* 0x000000000000791b */ /* 0x000ff40003800000 */
.L_x_189:
[----:B------:R-:W-:Y:S05]  /*95b0*/  BSYNC B0 ;  /* 0x0000000000007941 */ /* 0x000fea0003800000 */
.L_x_188:
[----:B------:R-:W-:Y:S05]  /*95c0*/  BRA `(.L_x_190) ;  /* 0xfffffff800507947 */ /* 0x000fea000383ffff */
.L_x_176:
[----:B0-----:R0:W1:Y:S02]  /*95d0*/  SYNCS.PHASECHK.TRANS64.TRYWAIT P0, [R5+URZ], R2 ;  /* 0x00000002050075a7 */ /* 0x001064000800017f */
[----:B-1----:R-:W-:Y:S05]  /*95e0*/  @!P0 NANOSLEEP.SYNCS 0x989680 ;  /* 0x009896800000895d */ /* 0x002fea0003900000 */
[----:B------:R-:W1:Y:S02]  /*95f0*/  @!P0 SYNCS.PHASECHK.TRANS64 P0, [R5+URZ], R2 ;  /* 0x00000002050085a7 */ /* 0x000e64000800007f */
[----:B-1----:R-:W-:Y:S05]  /*9600*/  @!P0 BRA `(.L_x_176) ;  /* 0xfffffffc00f08947 */ /* 0x002fea000383ffff */
[----:B------:R-:W-:Y:S05]  /*9610*/  BRA `(.L_x_191) ;  /* 0xfffffff800907947 */ /* 0x000fea000383ffff */
.L_x_177:
[----:B0-----:R0:W1:Y:S02]  /*9620*/  SYNCS.PHASECHK.TRANS64.TRYWAIT P0, [R7+URZ], R4 ;  /* 0x00000004070075a7 */ /* 0x001064000800017f */
[----:B-1----:R-:W-:Y:S05]  /*9630*/  @!P0 NANOSLEEP.SYNCS 0x989680 ;  /* 0x009896800000895d */ /* 0x002fea0003900000 */
[----:B------:R-:W1:Y:S02]  /*9640*/  @!P0 SYNCS.PHASECHK.TRANS64 P0, [R7+URZ], R4 ;  /* 0x00000004070085a7 */ /* 0x000e64000800007f */
[----:B-1----:R-:W-:Y:S05]  /*9650*/  @!P0 BRA `(.L_x_177) ;  /* 0xfffffffc00f08947 */ /* 0x002fea000383ffff */
[----:B------:R-:W-:Y:S05]  /*9660*/  BRA `(.L_x_192) ;  /* 0xfffffff800a07947 */ /* 0x000fea000383ffff */
.L_x_178:
[----:B0-----:R0:W1:Y:S02]  /*9670*/  SYNCS.PHASECHK.TRANS64.TRYWAIT P0, [R6+URZ], R5 ;  /* 0x00000005060075a7 */ /* 0x001064000800017f */
[----:B-1----:R-:W-:Y:S05]  /*9680*/  @!P0 NANOSLEEP.SYNCS 0x989680 ;  /* 0x009896800000895d */ /* 0x002fea0003900000 */
[----:B------:R-:W1:Y:S02]  /*9690*/  @!P0 SYNCS.PHASECHK.TRANS64 P0, [R6+URZ], R5 ;  /* 0x00000005060085a7 */ /* 0x000e64000800007f */
[----:B-1----:R-:W-:Y:S05]  /*96a0*/  @!P0 BRA `(.L_x_178) ;  /* 0xfffffffc00f08947 */ /* 0x002fea000383ffff */
[----:B------:R-:W-:Y:S05]  /*96b0*/  BRA `(.L_x_193) ;  /* 0xfffffff800b07947 */ /* 0x000fea000383ffff */
.L_x_179:
[----:B0-----:R0:W1:Y:S02]  /*96c0*/  SYNCS.PHASECHK.TRANS64.TRYWAIT P0, [R7+URZ], R4 ;  /* 0x00000004070075a7 */ /* 0x001064000800017f */
[----:B-1----:R-:W-:Y:S05]  /*96d0*/  @!P0 NANOSLEEP.SYNCS 0x989680 ;  /* 0x009896800000895d */ /* 0x002fea0003900000 */
[----:B------:R-:W1:Y:S02]  /*96e0*/  @!P0 SYNCS.PHASECHK.TRANS64 P0, [R7+URZ], R4 ;  /* 0x00000004070085a7 */ /* 0x000e64000800007f */
[----:B-1----:R-:W-:Y:S05]  /*96f0*/  @!P0 BRA `(.L_x_179) ;  /* 0xfffffffc00f08947 */ /* 0x002fea000383ffff */
[----:B------:R-:W-:Y:S05]  /*9700*/  BRA `(.L_x_194) ;  /* 0xfffffff800c07947 */ /* 0x000fea000383ffff */
.L_x_180:
[----:B0-----:R0:W1:Y:S02]  /*9710*/  SYNCS.PHASECHK.TRANS64.TRYWAIT P0, [R6+URZ], R5 ;  /* 0x00000005060075a7 */ /* 0x001064000800017f */
[----:B-1----:R-:W-:Y:S05]  /*9720*/  @!P0 NANOSLEEP.SYNCS 0x989680 ;  /* 0x009896800000895d */ /* 0x002fea0003900000 */
[----:B------:R-:W1:Y:S02]  /*9730*/  @!P0 SYNCS.PHASECHK.TRANS64 P0, [R6+URZ], R5 ;  /* 0x00000005060085a7 */ /* 0x000e64000800007f */
[----:B-1----:R-:W-:Y:S05]  /*9740*/  @!P0 BRA `(.L_x_180) ;  /* 0xfffffffc00f08947 */ /* 0x002fea000383ffff */
[----:B------:R-:W-:Y:S05]  /*9750*/  BRA `(.L_x_195) ;  /* 0xfffffff800d07947 */ /* 0x000fea000383ffff */
.L_x_181:
[----:B0-----:R0:W1:Y:S02]  /*9760*/  SYNCS.PHASECHK.TRANS64.TRYWAIT P0, [R7+URZ], R4 ;  /* 0x00000004070075a7 */ /* 0x001064000800017f */
[----:B-1----:R-:W-:Y:S05]  /*9770*/  @!P0 NANOSLEEP.SYNCS 0x989680 ;  /* 0x009896800000895d */ /* 0x002fea0003900000 */
[----:B------:R-:W1:Y:S02]  /*9780*/  @!P0 SYNCS.PHASECHK.TRANS64 P0, [R7+URZ], R4 ;  /* 0x00000004070085a7 */ /* 0x000e64000800007f */
[----:B-1----:R-:W-:Y:S05]  /*9790*/  @!P0 BRA `(.L_x_181) ;  /* 0xfffffffc00f08947 */ /* 0x002fea000383ffff */
[----:B------:R-:W-:Y:S05]  /*97a0*/  BRA `(.L_x_196) ;  /* 0xfffffff800e07947 */ /* 0x000fea000383ffff */
.L_x_182:
[----:B-1----:R1:W2:Y:S02]  /*97b0*/  SYNCS.PHASECHK.TRANS64.TRYWAIT P0, [R6+URZ], R5 ;  /* 0x00000005060075a7 */ /* 0x0022a4000800017f */
[----:B--2---:R-:W-:Y:S05]  /*97c0*/  @!P0 NANOSLEEP.SYNCS 0x989680 ;  /* 0x009896800000895d */ /* 0x004fea0003900000 */
[----:B------:R-:W2:Y:S02]  /*97d0*/  @!P0 SYNCS.PHASECHK.TRANS64 P0, [R6+URZ], R5 ;  /* 0x00000005060085a7 */ /* 0x000ea4000800007f */
[----:B--2---:R-:W-:Y:S05]  /*97e0*/  @!P0 BRA `(.L_x_182) ;  /* 0xfffffffc00f08947 */ /* 0x004fea000383ffff */
[----:B------:R-:W-:Y:S05]  /*97f0*/  BRA `(.L_x_197) ;  /* 0xfffffff800e87947 */ /* 0x000fea000383ffff */
.L_x_198:
[----:B------:R-:W-:-:S00]  /*9800*/  BRA `(.L_x_198) ;  /* 0xfffffffc00fc7947 */ /* 0x000fc0000383ffff */
[----:B------:R-:W-:-:S00]  /*9810*/  NOP ;  /* 0x0000000000007918 */ /* 0x000fc00000000000 */
        /* <DEDUP_REMOVED lines=14> */
.L_x_199:


//--------------------- .nv.shared._ZN7cutlass13device_kernelINS_4gemm6kernel13GemmUniversalIN4cute5tupleIJiiiiEEENS1_10collective13CollectiveMmaINS1_43MainloopSm90TmaGmmaWarpSpecializedSparseFP8ILi8ENS5_IJNS4_1CILi2EEENSA_ILi1EEESC_EEENS1_35KernelTmaWarpSpecializedCooperativeEEENS5_IJNSA_ILi128EEESG_SG_EEENS_12float_e4m3_tENS5_IJNS4_6LayoutINS5_IJiNS5_IJSB_iEEEiEEENS5_IJlNS5_IJSC_SB_EEElEEEEENSJ_INS5_IJNS5_IJNSA_ILi64EEEiEEENS5_IJSG_iEEEiEEENS5_IJNS5_IJSG_NSA_ILi8192EEEEEENS5_IJSC_lEEElEEEEEEEESI_NS5_IJlSC_lEEENS4_8TiledMMAINS4_8MMA_AtomIJNS4_4SM904GMMA6SPARSE32GMMA_64x128x64_F32E4M3E4M3_SS_TNILNS13_7ScaleInE1ELS16_1ELNS13_9SparseSelE0EEEEEENSJ_ISD_NS5_IJSC_NSA_ILi0EEES1A_EEEEENS5_IJNS4_10UnderscoreES1D_S1D_EEEEENS4_13SM90_TMA_LOADENS4_14ComposedLayoutINS4_7SwizzleILi2ELi4ELi3EEENS4_25smem_sparse_ptr_flag_bitsILi2ELi8EEENSJ_INS5_IJNS5_IJSC_NSA_ILi8EEEEEENS5_IJSB_SP_EEEEEENS5_IJNS5_IJS1A_SG_EEESM_EEEEEEEvNS4_8identityENS4_23SM90_TMA_LOAD_MULTICASTENS1H_INS1I_ILi3ELi4ELi3EEENS4_18smem_ptr_flag_bitsILi8EEENSJ_INS5_IJS1M_SG_EEENS5_IJSG_SC_EEEEEEEvS1U_EENS_8epilogue10collective6detail29Sm90TmaWarpSpecializedAdapterINS25_15DefaultEpilogueIfNS5_IJSC_llEEES29_NS24_6thread17LinearCombinationIfLi1EffLNS2A_9ScaleType4KindE0ELNS_15FloatRoundStyleE2EfEENS1_15EpilogueDefaultEEEEEvvEEEEvNT_6ParamsE --------------------------
	.section	.nv.shared._ZN7cutlass13device_kernelINS_4gemm6kernel13GemmUniversalIN4cute5tupleIJiiiiEEENS1_10collective13CollectiveMmaINS1_43MainloopSm90TmaGmmaWarpSpecializedSparseFP8ILi8ENS5_IJNS4_1CILi2EEENSA_ILi1EEESC_EEENS1_35KernelTmaWarpSpecializedCooperativeEEENS5_IJNSA_ILi128EEESG_SG_EEENS_12float_e4m3_tENS5_IJNS4_6LayoutINS5_IJiNS5_IJSB_iEEEiEEENS5_IJlNS5_IJSC_SB_EEElEEEEENSJ_INS5_IJNS5_IJNSA_ILi64EEEiEEENS5_IJSG_iEEEiEEENS5_IJNS5_IJSG_NSA_ILi8192EEEEEENS5_IJSC_lEEElEEEEEEEESI_NS5_IJlSC_lEEENS4_8TiledMMAINS4_8MMA_AtomIJNS4_4SM904GMMA6SPARSE32GMMA_64x128x64_F32E4M3E4M3_SS_TNILNS13_7ScaleInE1ELS16_1ELNS13_9SparseSelE0EEEEEENSJ_ISD_NS5_IJSC_NSA_ILi0EEES1A_EEEEENS5_IJNS4_10UnderscoreES1D_S1D_EEEEENS4_13SM90_TMA_LOADENS4_14ComposedLayoutINS4_7SwizzleILi2ELi4ELi3EEENS4_25smem_sparse_ptr_flag_bitsILi2ELi8EEENSJ_INS5_IJNS5_IJSC_NSA_ILi8EEEEEENS5_IJSB_SP_EEEEEENS5_IJNS5_IJS1A_SG_EEESM_EEEEEEEvNS4_8identityENS4_23SM90_TMA_LOAD_MULTICASTENS1H_INS1I_ILi3ELi4ELi3EEENS4_18smem_ptr_flag_bitsILi8EEENSJ_INS5_IJS1M_SG_EEENS5_IJSG_SC_EEEEEEEvS1U_EENS_8epilogue10collective6detail29Sm90TmaWarpSpecializedAdapterINS25_15DefaultEpilogueIfNS5_IJSC_llEEES29_NS24_6thread17LinearCombinationIfLi1EffLNS2A_9ScaleType4KindE0ELNS_15FloatRoundStyleE2EfEENS1_15EpilogueDefaultEEEEEvvEEEEvNT_6ParamsE,"aw",@nobits
	.sectionflags	@""
	.align	16
	.zero		1024


//--------------------- .nv.shared.reserved.0     --------------------------
	.section	.nv.shared.reserved.0,"aw",@nobits
	.weak		__nv_reservedSMEM_offset_0_alias
	.size		__nv_reservedSMEM_offset_0_alias, 0, 0
	.other		__nv_reservedSMEM_offset_0_alias,@"STO_CUDA_RESERVED_SHARED STV_DEFAULT"
__nv_reservedSMEM_offset_0_alias:
	.zero		0


//--------------------- .nv.global                --------------------------
	.section	.nv.global,"aw",@nobits
.nv.global:
	.type		_ZN39_INTERNAL_e0ad9a57_4_k_cu_5cf19546_26754cute1_E,@object
	.size		_ZN39_INTERNAL_e0ad9a57_4_k_cu_5cf19546_26754cute1_E,(_ZN39_INTERNAL_e0ad9a57_4_k_cu_5cf19546_26754cuda3std3__45__cpo6cbeginE - _ZN39_INTERNAL_e0ad9a57_4_k_cu_5cf19546_26754cute1_E)
_ZN39_INTERNAL_e0ad9a57_4_k_cu_5cf19546_26754cute1_E:
	.zero		1
	.type		_ZN39_INTERNAL_e0ad9a57_4_k_cu_5cf19546_26754cuda3std3__45__cpo6cbeginE,@object
	.size		_ZN39_INTERNAL_e0ad9a57_4_k_cu_5cf19546_26754cuda3std3__45__cpo6cbeginE,(_ZN39_INTERNAL_e0ad9a57_4_k_cu_5cf19546_26754cuda3std3__48in_placeE - _ZN39_INTERNAL_e0ad9a57_4_k_cu_5cf19546_26754cuda3std3__45__cpo6cbeginE)
_ZN39_INTERNAL_e0ad9a57_4_k_cu_5cf19546_26754cuda3std3__45__cpo6cbeginE:
	.zero		1
	.type		_ZN39_INTERNAL_e0ad9a57_4_k_cu_5cf19546_26754cuda3std3__48in_placeE,@object
	.size		_ZN39_INTERNAL_e0ad9a57_4_k_cu_5cf19546_26754cuda3std3__48in_placeE,(_ZN39_INTERNAL_e0ad9a57_4_k_cu_5cf19546_26754cuda3std6ranges3__45__cpo9iter_moveE - _ZN39_INTERNAL_e0ad9a57_4_k_cu_5cf19546_26754cuda3std3__48in_placeE)
_ZN39_INTERNAL_e0ad9a57_4_k_cu_5cf19546_26754cuda3std3__48in_placeE:
	.zero		1
	.type		_ZN39_INTERNAL_e0ad9a57_4_k_cu_5cf19546_26754cuda3std6ranges3__45__cpo9iter_moveE,@object
	.size		_ZN39_INTERNAL_e0ad9a57_4_k_cu_5cf19546_26754cuda3std6ranges3__45__cpo9iter_moveE,(_ZN39_INTERNAL_e0ad9a57_4_k_cu_5cf19546_26754cuda3std3__45__cpo5beginE - _ZN39_INTERNAL_e0ad9a57_4_k_cu_5cf19546_26754cuda3std6ranges3__45__cpo9iter_moveE)
_ZN39_INTERNAL_e0ad9a57_4_k_cu_5cf19546_26754cuda3std6ranges3__45__cpo9iter_moveE:
	.zero		1
	.type		_ZN39_INTERNAL_e0ad9a57_4_k_cu_5cf19546_26754cuda3std3__45__cpo5beginE,@object
	.size		_ZN39_INTERNAL_e0ad9a57_4_k_cu_5cf19546_26754cuda3std3__45__cpo5beginE,(_ZN39_INTERNAL_e0ad9a57_4_k_cu_5cf19546_26754cuda3std3__441_GLOBAL__N__e0ad9a57_4_k_cu_5cf19546_26756ignoreE - _ZN39_INTERNAL_e0ad9a57_4_k_cu_5cf19546_26754cuda3std3__45__cpo5beginE)
_ZN39_INTERNAL_e0ad9a57_4_k_cu_5cf19546_26754cuda3std3__45__cpo5beginE:
	.zero		1
	.type		_ZN39_INTERNAL_e0ad9a57_4_k_cu_5cf19546_26754cuda3std3__441_GLOBAL__N__e0ad9a57_4_k_cu_5cf19546_26756ignoreE,@object
	.size		_ZN39_INTERNAL_e0ad9a57_4_k_cu_5cf19546_26754cuda3std3__441_GLOBAL__N__e0ad9a57_4_k_cu_5cf19546_26756ignoreE,(_ZN39_INTERNAL_e0ad9a57_4_k_cu_5cf19546_26754cute7productE - _ZN39_INTERNAL_e0ad9a57_4_k_cu_5cf19546_26754cuda3std3__441_GLOBAL__N__e0ad9a57_4_k_cu_5cf19546_26756ignoreE)
_ZN39_INTERNAL_e0ad9a57_4_k_cu_5cf19546_26754cuda3std3__441_GLOBAL__N__e0ad9a57_4_k_cu_5cf19546_26756ignoreE:
	.zero		1
	.type		_ZN39_INTERNAL_e0ad9a57_4_k_cu_5cf19546_26754cute7productE,@object
	.size		_ZN39_INTERNAL_e0ad9a57_4_k_cu_5cf19546_26754cute7productE,(_ZN39_INTERNAL_e0ad9a57_4_k_cu_5cf19546_26754cuda3std3__45__cpo3endE - _ZN39_INTERNAL_e0ad9a57_4_k_cu_5cf19546_26754cute7productE)
_ZN39_INTERNAL_e0ad9a57_4_k_cu_5cf19546_26754cute7productE:
	.zero		1
	.type		_ZN39_INTERNAL_e0ad9a57_4_k_cu_5cf19546_26754cuda3std3__45__cpo3endE,@object
	.size		_ZN39_INTERNAL_e0ad9a57_4_k_cu_5cf19546_26754cuda3std3__45__cpo3endE,(_ZN39_INTERNAL_e0ad9a57_4_k_cu_5cf19546_26754cuda3std3__419piecewise_constructE - _ZN39_INTERNAL_e0ad9a57_4_k_cu_5cf19546_26754cuda3std3__45__cpo3endE)
_ZN39_INTERNAL_e0ad9a57_4_k_cu_5cf19546_26754cuda3std3__45__cpo3endE:
	.zero		1
	.type		_ZN39_INTERNAL_e0ad9a57_4_k_cu_5cf19546_26754cuda3std3__419piecewise_constructE,@object
	.size		_ZN39_INTERNAL_e0ad9a57_4_k_cu_5cf19546_26754cuda3std3__419piecewise_constructE,(_ZN39_INTERNAL_e0ad9a57_4_k_cu_5cf19546_26754cuda3std3__45__cpo4cendE - _ZN39_INTERNAL_e0ad9a57_4_k_cu_5cf19546_26754cuda3std3__419piecewise_constructE)
_ZN39_INTERNAL_e0ad9a57_4_k_cu_5cf19546_26754cuda3std3__419piecewise_constructE:
	.zero		1
	.type		_ZN39_INTERNAL_e0ad9a57_4_k_cu_5cf19546_26754cuda3std3__45__cpo4cendE,@object
	.size		_ZN39_INTERNAL_e0ad9a57_4_k_cu_5cf19546_26754cuda3std3__45__cpo4cendE,(_ZN39_INTERNAL_e0ad9a57_4_k_cu_5cf19546_26754cuda3std6ranges3__45__cpo4swapE - _ZN39_INTERNAL_e0ad9a57_4_k_cu_5cf19546_26754cuda3std3__45__cpo4cendE)
_ZN39_INTERNAL_e0ad9a57_4_k_cu_5cf19546_26754cuda3std3__45__cpo4cendE:
	.zero		1
	.type		_ZN39_INTERNAL_e0ad9a57_4_k_cu_5cf19546_26754cuda3std6ranges3__45__cpo4swapE,@object
	.size		_ZN39_INTERNAL_e0ad9a57_4_k_cu_5cf19546_26754cuda3std6ranges3__45__cpo4swapE,(.L_7 - _ZN39_INTERNAL_e0ad9a57_4_k_cu_5cf19546_26754cuda3std6ranges3__45__cpo4swapE)
_ZN39_INTERNAL_e0ad9a57_4_k_cu_5cf19546_26754cuda3std6ranges3__45__cpo4swapE:
	.zero		1
.L_7:


//--------------------- .nv.constant0._ZN7cutlass13device_kernelINS_4gemm6kernel13GemmUniversalIN4cute5tupleIJiiiiEEENS1_10collective13CollectiveMmaINS1_43MainloopSm90TmaGmmaWarpSpecializedSparseFP8ILi8ENS5_IJNS4_1CILi2EEENSA_ILi1EEESC_EEENS1_35KernelTmaWarpSpecializedCooperativeEEENS5_IJNSA_ILi128EEESG_SG_EEENS_12float_e4m3_tENS5_IJNS4_6LayoutINS5_IJiNS5_IJSB_iEEEiEEENS5_IJlNS5_IJSC_SB_EEElEEEEENSJ_INS5_IJNS5_IJNSA_ILi64EEEiEEENS5_IJSG_iEEEiEEENS5_IJNS5_IJSG_NSA_ILi8192EEEEEENS5_IJSC_lEEElEEEEEEEESI_NS5_IJlSC_lEEENS4_8TiledMMAINS4_8MMA_AtomIJNS4_4SM904GMMA6SPARSE32GMMA_64x128x64_F32E4M3E4M3_SS_TNILNS13_7ScaleInE1ELS16_1ELNS13_9SparseSelE0EEEEEENSJ_ISD_NS5_IJSC_NSA_ILi0EEES1A_EEEEENS5_IJNS4_10UnderscoreES1D_S1D_EEEEENS4_13SM90_TMA_LOADENS4_14ComposedLayoutINS4_7SwizzleILi2ELi4ELi3EEENS4_25smem_sparse_ptr_flag_bitsILi2ELi8EEENSJ_INS5_IJNS5_IJSC_NSA_ILi8EEEEEENS5_IJSB_SP_EEEEEENS5_IJNS5_IJS1A_SG_EEESM_EEEEEEEvNS4_8identityENS4_23SM90_TMA_LOAD_MULTICASTENS1H_INS1I_ILi3ELi4ELi3EEENS4_18smem_ptr_flag_bitsILi8EEENSJ_INS5_IJS1M_SG_EEENS5_IJSG_SC_EEEEEEEvS1U_EENS_8epilogue10collective6detail29Sm90TmaWarpSpecializedAdapterINS25_15DefaultEpilogueIfNS5_IJSC_llEEES29_NS24_6thread17LinearCombinationIfLi1EffLNS2A_9ScaleType4KindE0ELNS_15FloatRoundStyleE2EfEENS1_15EpilogueDefaultEEEEEvvEEEEvNT_6ParamsE --------------------------
	.section	.nv.constant0._ZN7cutlass13device_kernelINS_4gemm6kernel13GemmUniversalIN4cute5tupleIJiiiiEEENS1_10collective13CollectiveMmaINS1_43MainloopSm90TmaGmmaWarpSpecializedSparseFP8ILi8ENS5_IJNS4_1CILi2EEENSA_ILi1EEESC_EEENS1_35KernelTmaWarpSpecializedCooperativeEEENS5_IJNSA_ILi128EEESG_SG_EEENS_12float_e4m3_tENS5_IJNS4_6LayoutINS5_IJiNS5_IJSB_iEEEiEEENS5_IJlNS5_IJSC_SB_EEElEEEEENSJ_INS5_IJNS5_IJNSA_ILi64EEEiEEENS5_IJSG_iEEEiEEENS5_IJNS5_IJSG_NSA_ILi8192EEEEEENS5_IJSC_lEEElEEEEEEEESI_NS5_IJlSC_lEEENS4_8TiledMMAINS4_8MMA_AtomIJNS4_4SM904GMMA6SPARSE32GMMA_64x128x64_F32E4M3E4M3_SS_TNILNS13_7ScaleInE1ELS16_1ELNS13_9SparseSelE0EEEEEENSJ_ISD_NS5_IJSC_NSA_ILi0EEES1A_EEEEENS5_IJNS4_10UnderscoreES1D_S1D_EEEEENS4_13SM90_TMA_LOADENS4_14ComposedLayoutINS4_7SwizzleILi2ELi4ELi3EEENS4_25smem_sparse_ptr_flag_bitsILi2ELi8EEENSJ_INS5_IJNS5_IJSC_NSA_ILi8EEEEEENS5_IJSB_SP_EEEEEENS5_IJNS5_IJS1A_SG_EEESM_EEEEEEEvNS4_8identityENS4_23SM90_TMA_LOAD_MULTICASTENS1H_INS1I_ILi3ELi4ELi3EEENS4_18smem_ptr_flag_bitsILi8EEENSJ_INS5_IJS1M_SG_EEENS5_IJSG_SC_EEEEEEEvS1U_EENS_8epilogue10collective6detail29Sm90TmaWarpSpecializedAdapterINS25_15DefaultEpilogueIfNS5_IJSC_llEEES29_NS24_6thread17LinearCombinationIfLi1EffLNS2A_9ScaleType4KindE0ELNS_15FloatRoundStyleE2EfEENS1_15EpilogueDefaultEEEEEvvEEEEvNT_6ParamsE,"a",@progbits
	.sectionflags	@""
	.align	4
.nv.constant0._ZN7cutlass13device_kernelINS_4gemm6kernel13GemmUniversalIN4cute5tupleIJiiiiEEENS1_10collective13CollectiveMmaINS1_43MainloopSm90TmaGmmaWarpSpecializedSparseFP8ILi8ENS5_IJNS4_1CILi2EEENSA_ILi1EEESC_EEENS1_35KernelTmaWarpSpecializedCooperativeEEENS5_IJNSA_ILi128EEESG_SG_EEENS_12float_e4m3_tENS5_IJNS4_6LayoutINS5_IJiNS5_IJSB_iEEEiEEENS5_IJlNS5_IJSC_SB_EEElEEEEENSJ_INS5_IJNS5_IJNSA_ILi64EEEiEEENS5_IJSG_iEEEiEEENS5_IJNS5_IJSG_NSA_ILi8192EEEEEENS5_IJSC_lEEElEEEEEEEESI_NS5_IJlSC_lEEENS4_8TiledMMAINS4_8MMA_AtomIJNS4_4SM904GMMA6SPARSE32GMMA_64x128x64_F32E4M3E4M3_SS_TNILNS13_7ScaleInE1ELS16_1ELNS13_9SparseSelE0EEEEEENSJ_ISD_NS5_IJSC_NSA_ILi0EEES1A_EEEEENS5_IJNS4_10UnderscoreES1D_S1D_EEEEENS4_13SM90_TMA_LOADENS4_14ComposedLayoutINS4_7SwizzleILi2ELi4ELi3EEENS4_25smem_sparse_ptr_flag_bitsILi2ELi8EEENSJ_INS5_IJNS5_IJSC_NSA_ILi8EEEEEENS5_IJSB_SP_EEEEEENS5_IJNS5_IJS1A_SG_EEESM_EEEEEEEvNS4_8identityENS4_23SM90_TMA_LOAD_MULTICASTENS1H_INS1I_ILi3ELi4ELi3EEENS4_18smem_ptr_flag_bitsILi8EEENSJ_INS5_IJS1M_SG_EEENS5_IJSG_SC_EEEEEEEvS1U_EENS_8epilogue10collective6detail29Sm90TmaWarpSpecializedAdapterINS25_15DefaultEpilogueIfNS5_IJSC_llEEES29_NS24_6thread17LinearCombinationIfLi1EffLNS2A_9ScaleType4KindE0ELNS_15FloatRoundStyleE2EfEENS1_15EpilogueDefaultEEEEEvvEEEEvNT_6ParamsE:
	.zero		1920


//--------------------- SYMBOLS --------------------------

	.type		.nv.reservedSmem.offset0,@object
	.size		.nv.reservedSmem.offset0,0x4
